//
// Generated by NVIDIA NVVM Compiler
//
// Compiler Build ID: CL-36424714
// Cuda compilation tools, release 13.0, V13.0.88
// Based on NVVM 20.0.0
//

.version 9.0
.target sm_100
.address_size 64

	// .globl	_Z6matVecPfS_S_i
// _ZZ7matVec2PfS_S_iE8b_shared has been demoted
// _ZZ7vecVec2PfS_S_iE10shared_tmp has been demoted

.visible .entry _Z6matVecPfS_S_i(
	.param .u64 .ptr .align 1 _Z6matVecPfS_S_i_param_0,
	.param .u64 .ptr .align 1 _Z6matVecPfS_S_i_param_1,
	.param .u64 .ptr .align 1 _Z6matVecPfS_S_i_param_2,
	.param .u32 _Z6matVecPfS_S_i_param_3
)
{
	.reg .pred 	%p<11>;
	.reg .b32 	%r<60>;
	.reg .b32 	%f<112>;
	.reg .b64 	%rd<78>;

	ld.param.u64 	%rd7, [_Z6matVecPfS_S_i_param_0];
	ld.param.u64 	%rd8, [_Z6matVecPfS_S_i_param_1];
	ld.param.u64 	%rd6, [_Z6matVecPfS_S_i_param_2];
	ld.param.u32 	%r20, [_Z6matVecPfS_S_i_param_3];
	cvta.to.global.u64 	%rd1, %rd7;
	cvta.to.global.u64 	%rd2, %rd8;
	mov.u32 	%r21, %ctaid.x;
	mov.u32 	%r22, %ntid.x;
	mov.u32 	%r23, %tid.x;
	mad.lo.s32 	%r1, %r21, %r22, %r23;
	setp.ge.u32 	%p1, %r1, %r20;
	@%p1 bra 	$L__BB0_15;
	setp.lt.s32 	%p2, %r20, 1;
	mov.f32 	%f111, 0f00000000;
	@%p2 bra 	$L__BB0_14;
	mul.lo.s32 	%r2, %r20, %r1;
	and.b32  	%r3, %r20, 15;
	setp.lt.u32 	%p3, %r20, 16;
	mov.f32 	%f111, 0f00000000;
	mov.b32 	%r56, 0;
	@%p3 bra 	$L__BB0_5;
	and.b32  	%r56, %r20, 2147483632;
	mov.f32 	%f111, 0f00000000;
	mov.b32 	%r54, 0;
$L__BB0_4:
	.pragma "nounroll";
	mul.wide.u32 	%rd9, %r54, 4;
	add.s64 	%rd10, %rd2, %rd9;
	ld.global.f32 	%f18, [%rd10];
	add.s32 	%r26, %r54, %r2;
	mul.wide.u32 	%rd11, %r26, 4;
	add.s64 	%rd12, %rd1, %rd11;
	ld.global.f32 	%f19, [%rd12];
	fma.rn.f32 	%f20, %f18, %f19, %f111;
	ld.global.f32 	%f21, [%rd10+4];
	add.s32 	%r27, %r26, 1;
	mul.wide.u32 	%rd13, %r27, 4;
	add.s64 	%rd14, %rd1, %rd13;
	ld.global.f32 	%f22, [%rd14];
	fma.rn.f32 	%f23, %f21, %f22, %f20;
	ld.global.f32 	%f24, [%rd10+8];
	add.s32 	%r28, %r26, 2;
	mul.wide.u32 	%rd15, %r28, 4;
	add.s64 	%rd16, %rd1, %rd15;
	ld.global.f32 	%f25, [%rd16];
	fma.rn.f32 	%f26, %f24, %f25, %f23;
	ld.global.f32 	%f27, [%rd10+12];
	add.s32 	%r29, %r26, 3;
	mul.wide.u32 	%rd17, %r29, 4;
	add.s64 	%rd18, %rd1, %rd17;
	ld.global.f32 	%f28, [%rd18];
	fma.rn.f32 	%f29, %f27, %f28, %f26;
	ld.global.f32 	%f30, [%rd10+16];
	add.s32 	%r30, %r26, 4;
	mul.wide.u32 	%rd19, %r30, 4;
	add.s64 	%rd20, %rd1, %rd19;
	ld.global.f32 	%f31, [%rd20];
	fma.rn.f32 	%f32, %f30, %f31, %f29;
	ld.global.f32 	%f33, [%rd10+20];
	add.s32 	%r31, %r26, 5;
	mul.wide.u32 	%rd21, %r31, 4;
	add.s64 	%rd22, %rd1, %rd21;
	ld.global.f32 	%f34, [%rd22];
	fma.rn.f32 	%f35, %f33, %f34, %f32;
	ld.global.f32 	%f36, [%rd10+24];
	add.s32 	%r32, %r26, 6;
	mul.wide.u32 	%rd23, %r32, 4;
	add.s64 	%rd24, %rd1, %rd23;
	ld.global.f32 	%f37, [%rd24];
	fma.rn.f32 	%f38, %f36, %f37, %f35;
	ld.global.f32 	%f39, [%rd10+28];
	add.s32 	%r33, %r26, 7;
	mul.wide.u32 	%rd25, %r33, 4;
	add.s64 	%rd26, %rd1, %rd25;
	ld.global.f32 	%f40, [%rd26];
	fma.rn.f32 	%f41, %f39, %f40, %f38;
	ld.global.f32 	%f42, [%rd10+32];
	add.s32 	%r34, %r26, 8;
	mul.wide.u32 	%rd27, %r34, 4;
	add.s64 	%rd28, %rd1, %rd27;
	ld.global.f32 	%f43, [%rd28];
	fma.rn.f32 	%f44, %f42, %f43, %f41;
	ld.global.f32 	%f45, [%rd10+36];
	add.s32 	%r35, %r26, 9;
	mul.wide.u32 	%rd29, %r35, 4;
	add.s64 	%rd30, %rd1, %rd29;
	ld.global.f32 	%f46, [%rd30];
	fma.rn.f32 	%f47, %f45, %f46, %f44;
	ld.global.f32 	%f48, [%rd10+40];
	add.s32 	%r36, %r26, 10;
	mul.wide.u32 	%rd31, %r36, 4;
	add.s64 	%rd32, %rd1, %rd31;
	ld.global.f32 	%f49, [%rd32];
	fma.rn.f32 	%f50, %f48, %f49, %f47;
	ld.global.f32 	%f51, [%rd10+44];
	add.s32 	%r37, %r26, 11;
	mul.wide.u32 	%rd33, %r37, 4;
	add.s64 	%rd34, %rd1, %rd33;
	ld.global.f32 	%f52, [%rd34];
	fma.rn.f32 	%f53, %f51, %f52, %f50;
	ld.global.f32 	%f54, [%rd10+48];
	add.s32 	%r38, %r26, 12;
	mul.wide.u32 	%rd35, %r38, 4;
	add.s64 	%rd36, %rd1, %rd35;
	ld.global.f32 	%f55, [%rd36];
	fma.rn.f32 	%f56, %f54, %f55, %f53;
	ld.global.f32 	%f57, [%rd10+52];
	add.s32 	%r39, %r26, 13;
	mul.wide.u32 	%rd37, %r39, 4;
	add.s64 	%rd38, %rd1, %rd37;
	ld.global.f32 	%f58, [%rd38];
	fma.rn.f32 	%f59, %f57, %f58, %f56;
	ld.global.f32 	%f60, [%rd10+56];
	add.s32 	%r40, %r26, 14;
	mul.wide.u32 	%rd39, %r40, 4;
	add.s64 	%rd40, %rd1, %rd39;
	ld.global.f32 	%f61, [%rd40];
	fma.rn.f32 	%f62, %f60, %f61, %f59;
	ld.global.f32 	%f63, [%rd10+60];
	add.s32 	%r41, %r26, 15;
	mul.wide.u32 	%rd41, %r41, 4;
	add.s64 	%rd42, %rd1, %rd41;
	ld.global.f32 	%f64, [%rd42];
	fma.rn.f32 	%f111, %f63, %f64, %f62;
	add.s32 	%r54, %r54, 16;
	setp.ne.s32 	%p4, %r54, %r56;
	@%p4 bra 	$L__BB0_4;
$L__BB0_5:
	setp.eq.s32 	%p5, %r3, 0;
	@%p5 bra 	$L__BB0_14;
	and.b32  	%r8, %r20, 7;
	setp.lt.u32 	%p6, %r3, 8;
	@%p6 bra 	$L__BB0_8;
	mul.wide.u32 	%rd43, %r56, 4;
	add.s64 	%rd44, %rd2, %rd43;
	ld.global.f32 	%f66, [%rd44];
	add.s32 	%r42, %r56, %r2;
	mul.wide.u32 	%rd45, %r42, 4;
	add.s64 	%rd46, %rd1, %rd45;
	ld.global.f32 	%f67, [%rd46];
	fma.rn.f32 	%f68, %f66, %f67, %f111;
	ld.global.f32 	%f69, [%rd44+4];
	add.s32 	%r43, %r42, 1;
	mul.wide.u32 	%rd47, %r43, 4;
	add.s64 	%rd48, %rd1, %rd47;
	ld.global.f32 	%f70, [%rd48];
	fma.rn.f32 	%f71, %f69, %f70, %f68;
	ld.global.f32 	%f72, [%rd44+8];
	add.s32 	%r44, %r42, 2;
	mul.wide.u32 	%rd49, %r44, 4;
	add.s64 	%rd50, %rd1, %rd49;
	ld.global.f32 	%f73, [%rd50];
	fma.rn.f32 	%f74, %f72, %f73, %f71;
	ld.global.f32 	%f75, [%rd44+12];
	add.s32 	%r45, %r42, 3;
	mul.wide.u32 	%rd51, %r45, 4;
	add.s64 	%rd52, %rd1, %rd51;
	ld.global.f32 	%f76, [%rd52];
	fma.rn.f32 	%f77, %f75, %f76, %f74;
	ld.global.f32 	%f78, [%rd44+16];
	add.s32 	%r46, %r42, 4;
	mul.wide.u32 	%rd53, %r46, 4;
	add.s64 	%rd54, %rd1, %rd53;
	ld.global.f32 	%f79, [%rd54];
	fma.rn.f32 	%f80, %f78, %f79, %f77;
	ld.global.f32 	%f81, [%rd44+20];
	add.s32 	%r47, %r42, 5;
	mul.wide.u32 	%rd55, %r47, 4;
	add.s64 	%rd56, %rd1, %rd55;
	ld.global.f32 	%f82, [%rd56];
	fma.rn.f32 	%f83, %f81, %f82, %f80;
	ld.global.f32 	%f84, [%rd44+24];
	add.s32 	%r48, %r42, 6;
	mul.wide.u32 	%rd57, %r48, 4;
	add.s64 	%rd58, %rd1, %rd57;
	ld.global.f32 	%f85, [%rd58];
	fma.rn.f32 	%f86, %f84, %f85, %f83;
	ld.global.f32 	%f87, [%rd44+28];
	add.s32 	%r49, %r42, 7;
	mul.wide.u32 	%rd59, %r49, 4;
	add.s64 	%rd60, %rd1, %rd59;
	ld.global.f32 	%f88, [%rd60];
	fma.rn.f32 	%f111, %f87, %f88, %f86;
	add.s32 	%r56, %r56, 8;
$L__BB0_8:
	setp.eq.s32 	%p7, %r8, 0;
	@%p7 bra 	$L__BB0_14;
	and.b32  	%r11, %r20, 3;
	setp.lt.u32 	%p8, %r8, 4;
	@%p8 bra 	$L__BB0_11;
	mul.wide.u32 	%rd61, %r56, 4;
	add.s64 	%rd62, %rd2, %rd61;
	ld.global.f32 	%f90, [%rd62];
	add.s32 	%r50, %r56, %r2;
	mul.wide.u32 	%rd63, %r50, 4;
	add.s64 	%rd64, %rd1, %rd63;
	ld.global.f32 	%f91, [%rd64];
	fma.rn.f32 	%f92, %f90, %f91, %f111;
	ld.global.f32 	%f93, [%rd62+4];
	add.s32 	%r51, %r50, 1;
	mul.wide.u32 	%rd65, %r51, 4;
	add.s64 	%rd66, %rd1, %rd65;
	ld.global.f32 	%f94, [%rd66];
	fma.rn.f32 	%f95, %f93, %f94, %f92;
	ld.global.f32 	%f96, [%rd62+8];
	add.s32 	%r52, %r50, 2;
	mul.wide.u32 	%rd67, %r52, 4;
	add.s64 	%rd68, %rd1, %rd67;
	ld.global.f32 	%f97, [%rd68];
	fma.rn.f32 	%f98, %f96, %f97, %f95;
	ld.global.f32 	%f99, [%rd62+12];
	add.s32 	%r53, %r50, 3;
	mul.wide.u32 	%rd69, %r53, 4;
	add.s64 	%rd70, %rd1, %rd69;
	ld.global.f32 	%f100, [%rd70];
	fma.rn.f32 	%f111, %f99, %f100, %f98;
	add.s32 	%r56, %r56, 4;
$L__BB0_11:
	setp.eq.s32 	%p9, %r11, 0;
	@%p9 bra 	$L__BB0_14;
	add.s32 	%r59, %r56, %r2;
	mul.wide.u32 	%rd71, %r56, 4;
	add.s64 	%rd77, %rd2, %rd71;
	neg.s32 	%r58, %r11;
$L__BB0_13:
	.pragma "nounroll";
	ld.global.f32 	%f101, [%rd77];
	mul.wide.u32 	%rd72, %r59, 4;
	add.s64 	%rd73, %rd1, %rd72;
	ld.global.f32 	%f102, [%rd73];
	fma.rn.f32 	%f111, %f101, %f102, %f111;
	add.s32 	%r59, %r59, 1;
	add.s64 	%rd77, %rd77, 4;
	add.s32 	%r58, %r58, 1;
	setp.ne.s32 	%p10, %r58, 0;
	@%p10 bra 	$L__BB0_13;
$L__BB0_14:
	cvta.to.global.u64 	%rd74, %rd6;
	mul.wide.u32 	%rd75, %r1, 4;
	add.s64 	%rd76, %rd74, %rd75;
	st.global.f32 	[%rd76], %f111;
$L__BB0_15:
	ret;

}
	// .globl	_Z7matVec2PfS_S_i
.visible .entry _Z7matVec2PfS_S_i(
	.param .u64 .ptr .align 1 _Z7matVec2PfS_S_i_param_0,
	.param .u64 .ptr .align 1 _Z7matVec2PfS_S_i_param_1,
	.param .u64 .ptr .align 1 _Z7matVec2PfS_S_i_param_2,
	.param .u32 _Z7matVec2PfS_S_i_param_3
)
{
	.reg .pred 	%p<13>;
	.reg .b32 	%r<75>;
	.reg .b32 	%f<114>;
	.reg .b64 	%rd<47>;
	// demoted variable
	.shared .align 4 .b8 _ZZ7matVec2PfS_S_iE8b_shared[128];
	ld.param.u64 	%rd4, [_Z7matVec2PfS_S_i_param_0];
	ld.param.u64 	%rd2, [_Z7matVec2PfS_S_i_param_1];
	ld.param.u64 	%rd3, [_Z7matVec2PfS_S_i_param_2];
	ld.param.u32 	%r34, [_Z7matVec2PfS_S_i_param_3];
	cvta.to.global.u64 	%rd1, %rd4;
	mov.u32 	%r1, %ctaid.x;
	shl.b32 	%r2, %r1, 5;
	add.s32 	%r35, %r2, 32;
	setp.gt.u32 	%p1, %r35, %r34;
	shr.s32 	%r36, %r34, 31;
	shr.u32 	%r37, %r36, 27;
	add.s32 	%r38, %r34, %r37;
	and.b32  	%r39, %r38, -32;
	sub.s32 	%r40, %r34, %r39;
	selp.b32 	%r3, %r40, 32, %p1;
	mov.u32 	%r4, %tid.x;
	setp.ge.u32 	%p2, %r4, %r3;
	@%p2 bra 	$L__BB1_2;
	cvta.to.global.u64 	%rd5, %rd2;
	add.s32 	%r41, %r2, %r4;
	mul.wide.u32 	%rd6, %r41, 4;
	add.s64 	%rd7, %rd5, %rd6;
	ld.global.f32 	%f14, [%rd7];
	shl.b32 	%r42, %r4, 2;
	mov.u32 	%r43, _ZZ7matVec2PfS_S_iE8b_shared;
	add.s32 	%r44, %r43, %r42;
	st.shared.f32 	[%r44], %f14;
$L__BB1_2:
	bar.sync 	0;
	mov.u32 	%r45, %ctaid.y;
	shl.b32 	%r5, %r45, 5;
	add.s32 	%r6, %r5, %r4;
	setp.ge.s32 	%p3, %r6, %r34;
	@%p3 bra 	$L__BB1_17;
	setp.lt.s32 	%p4, %r3, 1;
	mov.f32 	%f113, 0f00000000;
	@%p4 bra 	$L__BB1_16;
	and.b32  	%r7, %r3, 15;
	setp.lt.u32 	%p5, %r3, 16;
	mov.f32 	%f113, 0f00000000;
	mov.b32 	%r70, 0;
	@%p5 bra 	$L__BB1_7;
	and.b32  	%r70, %r3, 2147483632;
	neg.s32 	%r68, %r70;
	mul.lo.s32 	%r48, %r1, %r34;
	shl.b32 	%r49, %r48, 5;
	add.s32 	%r50, %r4, %r49;
	add.s32 	%r67, %r50, %r5;
	mov.u32 	%r51, _ZZ7matVec2PfS_S_iE8b_shared;
	add.s32 	%r66, %r51, 32;
	shl.b32 	%r11, %r34, 4;
	mov.f32 	%f113, 0f00000000;
	mul.wide.s32 	%rd10, %r34, 4;
$L__BB1_6:
	.pragma "nounroll";
	ld.shared.f32 	%f19, [%r66+-32];
	mul.wide.s32 	%rd8, %r67, 4;
	add.s64 	%rd9, %rd1, %rd8;
	ld.global.f32 	%f20, [%rd9];
	fma.rn.f32 	%f21, %f19, %f20, %f113;
	ld.shared.f32 	%f22, [%r66+-28];
	add.s64 	%rd11, %rd9, %rd10;
	ld.global.f32 	%f23, [%rd11];
	fma.rn.f32 	%f24, %f22, %f23, %f21;
	ld.shared.f32 	%f25, [%r66+-24];
	add.s64 	%rd12, %rd11, %rd10;
	ld.global.f32 	%f26, [%rd12];
	fma.rn.f32 	%f27, %f25, %f26, %f24;
	ld.shared.f32 	%f28, [%r66+-20];
	add.s64 	%rd13, %rd12, %rd10;
	ld.global.f32 	%f29, [%rd13];
	fma.rn.f32 	%f30, %f28, %f29, %f27;
	ld.shared.f32 	%f31, [%r66+-16];
	add.s64 	%rd14, %rd13, %rd10;
	ld.global.f32 	%f32, [%rd14];
	fma.rn.f32 	%f33, %f31, %f32, %f30;
	ld.shared.f32 	%f34, [%r66+-12];
	add.s64 	%rd15, %rd14, %rd10;
	ld.global.f32 	%f35, [%rd15];
	fma.rn.f32 	%f36, %f34, %f35, %f33;
	ld.shared.f32 	%f37, [%r66+-8];
	add.s64 	%rd16, %rd15, %rd10;
	ld.global.f32 	%f38, [%rd16];
	fma.rn.f32 	%f39, %f37, %f38, %f36;
	ld.shared.f32 	%f40, [%r66+-4];
	add.s64 	%rd17, %rd16, %rd10;
	ld.global.f32 	%f41, [%rd17];
	fma.rn.f32 	%f42, %f40, %f41, %f39;
	ld.shared.f32 	%f43, [%r66];
	add.s64 	%rd18, %rd17, %rd10;
	ld.global.f32 	%f44, [%rd18];
	fma.rn.f32 	%f45, %f43, %f44, %f42;
	ld.shared.f32 	%f46, [%r66+4];
	add.s64 	%rd19, %rd18, %rd10;
	ld.global.f32 	%f47, [%rd19];
	fma.rn.f32 	%f48, %f46, %f47, %f45;
	ld.shared.f32 	%f49, [%r66+8];
	add.s64 	%rd20, %rd19, %rd10;
	ld.global.f32 	%f50, [%rd20];
	fma.rn.f32 	%f51, %f49, %f50, %f48;
	ld.shared.f32 	%f52, [%r66+12];
	add.s64 	%rd21, %rd20, %rd10;
	ld.global.f32 	%f53, [%rd21];
	fma.rn.f32 	%f54, %f52, %f53, %f51;
	ld.shared.f32 	%f55, [%r66+16];
	add.s64 	%rd22, %rd21, %rd10;
	ld.global.f32 	%f56, [%rd22];
	fma.rn.f32 	%f57, %f55, %f56, %f54;
	ld.shared.f32 	%f58, [%r66+20];
	add.s64 	%rd23, %rd22, %rd10;
	ld.global.f32 	%f59, [%rd23];
	fma.rn.f32 	%f60, %f58, %f59, %f57;
	ld.shared.f32 	%f61, [%r66+24];
	add.s64 	%rd24, %rd23, %rd10;
	ld.global.f32 	%f62, [%rd24];
	fma.rn.f32 	%f63, %f61, %f62, %f60;
	ld.shared.f32 	%f64, [%r66+28];
	add.s64 	%rd25, %rd24, %rd10;
	ld.global.f32 	%f65, [%rd25];
	fma.rn.f32 	%f113, %f64, %f65, %f63;
	add.s32 	%r68, %r68, 16;
	add.s32 	%r67, %r67, %r11;
	add.s32 	%r66, %r66, 64;
	setp.ne.s32 	%p6, %r68, 0;
	@%p6 bra 	$L__BB1_6;
$L__BB1_7:
	setp.eq.s32 	%p7, %r7, 0;
	@%p7 bra 	$L__BB1_16;
	and.b32  	%r19, %r3, 7;
	setp.lt.u32 	%p8, %r7, 8;
	@%p8 bra 	$L__BB1_10;
	add.s32 	%r52, %r2, %r70;
	shl.b32 	%r53, %r70, 2;
	mov.u32 	%r54, _ZZ7matVec2PfS_S_iE8b_shared;
	add.s32 	%r55, %r54, %r53;
	ld.shared.f32 	%f67, [%r55];
	mad.lo.s32 	%r56, %r52, %r34, %r6;
	mul.wide.s32 	%rd26, %r56, 4;
	add.s64 	%rd27, %rd1, %rd26;
	ld.global.f32 	%f68, [%rd27];
	fma.rn.f32 	%f69, %f67, %f68, %f113;
	ld.shared.f32 	%f70, [%r55+4];
	mul.wide.s32 	%rd28, %r34, 4;
	add.s64 	%rd29, %rd27, %rd28;
	ld.global.f32 	%f71, [%rd29];
	fma.rn.f32 	%f72, %f70, %f71, %f69;
	ld.shared.f32 	%f73, [%r55+8];
	add.s64 	%rd30, %rd29, %rd28;
	ld.global.f32 	%f74, [%rd30];
	fma.rn.f32 	%f75, %f73, %f74, %f72;
	ld.shared.f32 	%f76, [%r55+12];
	add.s64 	%rd31, %rd30, %rd28;
	ld.global.f32 	%f77, [%rd31];
	fma.rn.f32 	%f78, %f76, %f77, %f75;
	ld.shared.f32 	%f79, [%r55+16];
	add.s64 	%rd32, %rd31, %rd28;
	ld.global.f32 	%f80, [%rd32];
	fma.rn.f32 	%f81, %f79, %f80, %f78;
	ld.shared.f32 	%f82, [%r55+20];
	add.s64 	%rd33, %rd32, %rd28;
	ld.global.f32 	%f83, [%rd33];
	fma.rn.f32 	%f84, %f82, %f83, %f81;
	ld.shared.f32 	%f85, [%r55+24];
	add.s64 	%rd34, %rd33, %rd28;
	ld.global.f32 	%f86, [%rd34];
	fma.rn.f32 	%f87, %f85, %f86, %f84;
	ld.shared.f32 	%f88, [%r55+28];
	add.s64 	%rd35, %rd34, %rd28;
	ld.global.f32 	%f89, [%rd35];
	fma.rn.f32 	%f113, %f88, %f89, %f87;
	add.s32 	%r70, %r70, 8;
$L__BB1_10:
	setp.eq.s32 	%p9, %r19, 0;
	@%p9 bra 	$L__BB1_16;
	and.b32  	%r22, %r3, 3;
	setp.lt.u32 	%p10, %r19, 4;
	@%p10 bra 	$L__BB1_13;
	add.s32 	%r57, %r2, %r70;
	shl.b32 	%r58, %r70, 2;
	mov.u32 	%r59, _ZZ7matVec2PfS_S_iE8b_shared;
	add.s32 	%r60, %r59, %r58;
	ld.shared.f32 	%f91, [%r60];
	mad.lo.s32 	%r61, %r57, %r34, %r6;
	mul.wide.s32 	%rd36, %r61, 4;
	add.s64 	%rd37, %rd1, %rd36;
	ld.global.f32 	%f92, [%rd37];
	fma.rn.f32 	%f93, %f91, %f92, %f113;
	ld.shared.f32 	%f94, [%r60+4];
	mul.wide.s32 	%rd38, %r34, 4;
	add.s64 	%rd39, %rd37, %rd38;
	ld.global.f32 	%f95, [%rd39];
	fma.rn.f32 	%f96, %f94, %f95, %f93;
	ld.shared.f32 	%f97, [%r60+8];
	add.s64 	%rd40, %rd39, %rd38;
	ld.global.f32 	%f98, [%rd40];
	fma.rn.f32 	%f99, %f97, %f98, %f96;
	ld.shared.f32 	%f100, [%r60+12];
	add.s64 	%rd41, %rd40, %rd38;
	ld.global.f32 	%f101, [%rd41];
	fma.rn.f32 	%f113, %f100, %f101, %f99;
	add.s32 	%r70, %r70, 4;
$L__BB1_13:
	setp.eq.s32 	%p11, %r22, 0;
	@%p11 bra 	$L__BB1_16;
	shl.b32 	%r62, %r70, 2;
	mov.u32 	%r63, _ZZ7matVec2PfS_S_iE8b_shared;
	add.s32 	%r74, %r63, %r62;
	add.s32 	%r64, %r70, %r2;
	mad.lo.s32 	%r65, %r34, %r64, %r4;
	add.s32 	%r73, %r65, %r5;
	neg.s32 	%r72, %r22;
$L__BB1_15:
	.pragma "nounroll";
	ld.shared.f32 	%f102, [%r74];
	mul.wide.s32 	%rd42, %r73, 4;
	add.s64 	%rd43, %rd1, %rd42;
	ld.global.f32 	%f103, [%rd43];
	fma.rn.f32 	%f113, %f102, %f103, %f113;
	add.s32 	%r74, %r74, 4;
	add.s32 	%r73, %r73, %r34;
	add.s32 	%r72, %r72, 1;
	setp.ne.s32 	%p12, %r72, 0;
	@%p12 bra 	$L__BB1_15;
$L__BB1_16:
	cvta.to.global.u64 	%rd44, %rd3;
	mul.wide.u32 	%rd45, %r6, 4;
	add.s64 	%rd46, %rd44, %rd45;
	atom.global.add.f32 	%f104, [%rd46], %f113;
$L__BB1_17:
	ret;

}
	// .globl	_Z10vecPlusVecPfS_S_i
.visible .entry _Z10vecPlusVecPfS_S_i(
	.param .u64 .ptr .align 1 _Z10vecPlusVecPfS_S_i_param_0,
	.param .u64 .ptr .align 1 _Z10vecPlusVecPfS_S_i_param_1,
	.param .u64 .ptr .align 1 _Z10vecPlusVecPfS_S_i_param_2,
	.param .u32 _Z10vecPlusVecPfS_S_i_param_3
)
{
	.reg .pred 	%p<2>;
	.reg .b32 	%r<6>;
	.reg .b32 	%f<4>;
	.reg .b64 	%rd<11>;

	ld.param.u64 	%rd1, [_Z10vecPlusVecPfS_S_i_param_0];
	ld.param.u64 	%rd2, [_Z10vecPlusVecPfS_S_i_param_1];
	ld.param.u64 	%rd3, [_Z10vecPlusVecPfS_S_i_param_2];
	ld.param.u32 	%r2, [_Z10vecPlusVecPfS_S_i_param_3];
	mov.u32 	%r3, %ctaid.x;
	mov.u32 	%r4, %ntid.x;
	mov.u32 	%r5, %tid.x;
	mad.lo.s32 	%r1, %r3, %r4, %r5;
	setp.ge.u32 	%p1, %r1, %r2;
	@%p1 bra 	$L__BB2_2;
	cvta.to.global.u64 	%rd4, %rd2;
	cvta.to.global.u64 	%rd5, %rd1;
	cvta.to.global.u64 	%rd6, %rd3;
	mul.wide.u32 	%rd7, %r1, 4;
	add.s64 	%rd8, %rd4, %rd7;
	ld.global.f32 	%f1, [%rd8];
	add.s64 	%rd9, %rd5, %rd7;
	ld.global.f32 	%f2, [%rd9];
	add.f32 	%f3, %f1, %f2;
	add.s64 	%rd10, %rd6, %rd7;
	st.global.f32 	[%rd10], %f3;
$L__BB2_2:
	ret;

}
	// .globl	_Z11vecPlusVec2PfS_S_i
.visible .entry _Z11vecPlusVec2PfS_S_i(
	.param .u64 .ptr .align 1 _Z11vecPlusVec2PfS_S_i_param_0,
	.param .u64 .ptr .align 1 _Z11vecPlusVec2PfS_S_i_param_1,
	.param .u64 .ptr .align 1 _Z11vecPlusVec2PfS_S_i_param_2,
	.param .u32 _Z11vecPlusVec2PfS_S_i_param_3
)
{
	.reg .pred 	%p<2>;
	.reg .b32 	%r<7>;
	.reg .b32 	%f<4>;
	.reg .b64 	%rd<11>;

	ld.param.u64 	%rd1, [_Z11vecPlusVec2PfS_S_i_param_0];
	ld.param.u64 	%rd2, [_Z11vecPlusVec2PfS_S_i_param_1];
	ld.param.u64 	%rd3, [_Z11vecPlusVec2PfS_S_i_param_2];
	ld.param.u32 	%r2, [_Z11vecPlusVec2PfS_S_i_param_3];
	mov.u32 	%r3, %ctaid.x;
	mov.u32 	%r4, %ntid.x;
	mov.u32 	%r5, %tid.x;
	mad.lo.s32 	%r1, %r3, %r4, %r5;
	setp.ge.u32 	%p1, %r1, %r2;
	@%p1 bra 	$L__BB3_2;
	cvta.to.global.u64 	%rd4, %rd2;
	cvta.to.global.u64 	%rd5, %rd1;
	cvta.to.global.u64 	%rd6, %rd3;
	mul.wide.u32 	%rd7, %r1, 4;
	add.s64 	%rd8, %rd4, %rd7;
	ld.global.f32 	%f1, [%rd8];
	add.s64 	%rd9, %rd5, %rd7;
	ld.global.f32 	%f2, [%rd9];
	add.f32 	%f3, %f1, %f2;
	add.s64 	%rd10, %rd6, %rd7;
	st.global.f32 	[%rd10], %f3;
	mov.b32 	%r6, 0;
	st.global.u32 	[%rd8], %r6;
$L__BB3_2:
	ret;

}
	// .globl	_Z9vecMinVecPfS_S_i
.visible .entry _Z9vecMinVecPfS_S_i(
	.param .u64 .ptr .align 1 _Z9vecMinVecPfS_S_i_param_0,
	.param .u64 .ptr .align 1 _Z9vecMinVecPfS_S_i_param_1,
	.param .u64 .ptr .align 1 _Z9vecMinVecPfS_S_i_param_2,
	.param .u32 _Z9vecMinVecPfS_S_i_param_3
)
{
	.reg .pred 	%p<2>;
	.reg .b32 	%r<6>;
	.reg .b32 	%f<4>;
	.reg .b64 	%rd<11>;

	ld.param.u64 	%rd1, [_Z9vecMinVecPfS_S_i_param_0];
	ld.param.u64 	%rd2, [_Z9vecMinVecPfS_S_i_param_1];
	ld.param.u64 	%rd3, [_Z9vecMinVecPfS_S_i_param_2];
	ld.param.u32 	%r2, [_Z9vecMinVecPfS_S_i_param_3];
	mov.u32 	%r3, %ctaid.x;
	mov.u32 	%r4, %ntid.x;
	mov.u32 	%r5, %tid.x;
	mad.lo.s32 	%r1, %r3, %r4, %r5;
	setp.ge.u32 	%p1, %r1, %r2;
	@%p1 bra 	$L__BB4_2;
	cvta.to.global.u64 	%rd4, %rd1;
	cvta.to.global.u64 	%rd5, %rd2;
	cvta.to.global.u64 	%rd6, %rd3;
	mul.wide.u32 	%rd7, %r1, 4;
	add.s64 	%rd8, %rd4, %rd7;
	ld.global.f32 	%f1, [%rd8];
	add.s64 	%rd9, %rd5, %rd7;
	ld.global.f32 	%f2, [%rd9];
	sub.f32 	%f3, %f1, %f2;
	add.s64 	%rd10, %rd6, %rd7;
	st.global.f32 	[%rd10], %f3;
$L__BB4_2:
	ret;

}
	// .globl	_Z6vecVecPfS_S_i
.visible .entry _Z6vecVecPfS_S_i(
	.param .u64 .ptr .align 1 _Z6vecVecPfS_S_i_param_0,
	.param .u64 .ptr .align 1 _Z6vecVecPfS_S_i_param_1,
	.param .u64 .ptr .align 1 _Z6vecVecPfS_S_i_param_2,
	.param .u32 _Z6vecVecPfS_S_i_param_3
)
{
	.reg .pred 	%p<11>;
	.reg .b32 	%r<28>;
	.reg .b32 	%f<112>;
	.reg .b64 	%rd<30>;

	ld.param.u64 	%rd16, [_Z6vecVecPfS_S_i_param_0];
	ld.param.u64 	%rd17, [_Z6vecVecPfS_S_i_param_1];
	ld.param.u64 	%rd15, [_Z6vecVecPfS_S_i_param_2];
	ld.param.u32 	%r16, [_Z6vecVecPfS_S_i_param_3];
	cvta.to.global.u64 	%rd1, %rd16;
	cvta.to.global.u64 	%rd2, %rd17;
	mov.u32 	%r17, %ctaid.x;
	mov.u32 	%r18, %ntid.x;
	mul.lo.s32 	%r19, %r17, %r18;
	mov.u32 	%r20, %tid.x;
	neg.s32 	%r21, %r20;
	setp.ne.s32 	%p1, %r19, %r21;
	@%p1 bra 	$L__BB5_15;
	setp.lt.s32 	%p2, %r16, 1;
	mov.f32 	%f111, 0f00000000;
	@%p2 bra 	$L__BB5_14;
	and.b32  	%r1, %r16, 15;
	setp.lt.u32 	%p3, %r16, 16;
	mov.f32 	%f111, 0f00000000;
	mov.b32 	%r25, 0;
	@%p3 bra 	$L__BB5_5;
	and.b32  	%r25, %r16, 2147483632;
	neg.s32 	%r23, %r25;
	add.s64 	%rd27, %rd2, 32;
	add.s64 	%rd26, %rd1, 32;
	mov.f32 	%f111, 0f00000000;
$L__BB5_4:
	.pragma "nounroll";
	ld.global.f32 	%f18, [%rd27+-32];
	ld.global.f32 	%f19, [%rd26+-32];
	fma.rn.f32 	%f20, %f18, %f19, %f111;
	ld.global.f32 	%f21, [%rd27+-28];
	ld.global.f32 	%f22, [%rd26+-28];
	fma.rn.f32 	%f23, %f21, %f22, %f20;
	ld.global.f32 	%f24, [%rd27+-24];
	ld.global.f32 	%f25, [%rd26+-24];
	fma.rn.f32 	%f26, %f24, %f25, %f23;
	ld.global.f32 	%f27, [%rd27+-20];
	ld.global.f32 	%f28, [%rd26+-20];
	fma.rn.f32 	%f29, %f27, %f28, %f26;
	ld.global.f32 	%f30, [%rd27+-16];
	ld.global.f32 	%f31, [%rd26+-16];
	fma.rn.f32 	%f32, %f30, %f31, %f29;
	ld.global.f32 	%f33, [%rd27+-12];
	ld.global.f32 	%f34, [%rd26+-12];
	fma.rn.f32 	%f35, %f33, %f34, %f32;
	ld.global.f32 	%f36, [%rd27+-8];
	ld.global.f32 	%f37, [%rd26+-8];
	fma.rn.f32 	%f38, %f36, %f37, %f35;
	ld.global.f32 	%f39, [%rd27+-4];
	ld.global.f32 	%f40, [%rd26+-4];
	fma.rn.f32 	%f41, %f39, %f40, %f38;
	ld.global.f32 	%f42, [%rd27];
	ld.global.f32 	%f43, [%rd26];
	fma.rn.f32 	%f44, %f42, %f43, %f41;
	ld.global.f32 	%f45, [%rd27+4];
	ld.global.f32 	%f46, [%rd26+4];
	fma.rn.f32 	%f47, %f45, %f46, %f44;
	ld.global.f32 	%f48, [%rd27+8];
	ld.global.f32 	%f49, [%rd26+8];
	fma.rn.f32 	%f50, %f48, %f49, %f47;
	ld.global.f32 	%f51, [%rd27+12];
	ld.global.f32 	%f52, [%rd26+12];
	fma.rn.f32 	%f53, %f51, %f52, %f50;
	ld.global.f32 	%f54, [%rd27+16];
	ld.global.f32 	%f55, [%rd26+16];
	fma.rn.f32 	%f56, %f54, %f55, %f53;
	ld.global.f32 	%f57, [%rd27+20];
	ld.global.f32 	%f58, [%rd26+20];
	fma.rn.f32 	%f59, %f57, %f58, %f56;
	ld.global.f32 	%f60, [%rd27+24];
	ld.global.f32 	%f61, [%rd26+24];
	fma.rn.f32 	%f62, %f60, %f61, %f59;
	ld.global.f32 	%f63, [%rd27+28];
	ld.global.f32 	%f64, [%rd26+28];
	fma.rn.f32 	%f111, %f63, %f64, %f62;
	add.s32 	%r23, %r23, 16;
	add.s64 	%rd27, %rd27, 64;
	add.s64 	%rd26, %rd26, 64;
	setp.ne.s32 	%p4, %r23, 0;
	@%p4 bra 	$L__BB5_4;
$L__BB5_5:
	setp.eq.s32 	%p5, %r1, 0;
	@%p5 bra 	$L__BB5_14;
	and.b32  	%r7, %r16, 7;
	setp.lt.u32 	%p6, %r1, 8;
	@%p6 bra 	$L__BB5_8;
	mul.wide.u32 	%rd18, %r25, 4;
	add.s64 	%rd19, %rd2, %rd18;
	ld.global.f32 	%f66, [%rd19];
	add.s64 	%rd20, %rd1, %rd18;
	ld.global.f32 	%f67, [%rd20];
	fma.rn.f32 	%f68, %f66, %f67, %f111;
	ld.global.f32 	%f69, [%rd19+4];
	ld.global.f32 	%f70, [%rd20+4];
	fma.rn.f32 	%f71, %f69, %f70, %f68;
	ld.global.f32 	%f72, [%rd19+8];
	ld.global.f32 	%f73, [%rd20+8];
	fma.rn.f32 	%f74, %f72, %f73, %f71;
	ld.global.f32 	%f75, [%rd19+12];
	ld.global.f32 	%f76, [%rd20+12];
	fma.rn.f32 	%f77, %f75, %f76, %f74;
	ld.global.f32 	%f78, [%rd19+16];
	ld.global.f32 	%f79, [%rd20+16];
	fma.rn.f32 	%f80, %f78, %f79, %f77;
	ld.global.f32 	%f81, [%rd19+20];
	ld.global.f32 	%f82, [%rd20+20];
	fma.rn.f32 	%f83, %f81, %f82, %f80;
	ld.global.f32 	%f84, [%rd19+24];
	ld.global.f32 	%f85, [%rd20+24];
	fma.rn.f32 	%f86, %f84, %f85, %f83;
	ld.global.f32 	%f87, [%rd19+28];
	ld.global.f32 	%f88, [%rd20+28];
	fma.rn.f32 	%f111, %f87, %f88, %f86;
	add.s32 	%r25, %r25, 8;
$L__BB5_8:
	setp.eq.s32 	%p7, %r7, 0;
	@%p7 bra 	$L__BB5_14;
	and.b32  	%r10, %r16, 3;
	setp.lt.u32 	%p8, %r7, 4;
	@%p8 bra 	$L__BB5_11;
	mul.wide.u32 	%rd21, %r25, 4;
	add.s64 	%rd22, %rd2, %rd21;
	ld.global.f32 	%f90, [%rd22];
	add.s64 	%rd23, %rd1, %rd21;
	ld.global.f32 	%f91, [%rd23];
	fma.rn.f32 	%f92, %f90, %f91, %f111;
	ld.global.f32 	%f93, [%rd22+4];
	ld.global.f32 	%f94, [%rd23+4];
	fma.rn.f32 	%f95, %f93, %f94, %f92;
	ld.global.f32 	%f96, [%rd22+8];
	ld.global.f32 	%f97, [%rd23+8];
	fma.rn.f32 	%f98, %f96, %f97, %f95;
	ld.global.f32 	%f99, [%rd22+12];
	ld.global.f32 	%f100, [%rd23+12];
	fma.rn.f32 	%f111, %f99, %f100, %f98;
	add.s32 	%r25, %r25, 4;
$L__BB5_11:
	setp.eq.s32 	%p9, %r10, 0;
	@%p9 bra 	$L__BB5_14;
	mul.wide.u32 	%rd24, %r25, 4;
	add.s64 	%rd29, %rd1, %rd24;
	add.s64 	%rd28, %rd2, %rd24;
	neg.s32 	%r27, %r10;
$L__BB5_13:
	.pragma "nounroll";
	ld.global.f32 	%f101, [%rd28];
	ld.global.f32 	%f102, [%rd29];
	fma.rn.f32 	%f111, %f101, %f102, %f111;
	add.s64 	%rd29, %rd29, 4;
	add.s64 	%rd28, %rd28, 4;
	add.s32 	%r27, %r27, 1;
	setp.ne.s32 	%p10, %r27, 0;
	@%p10 bra 	$L__BB5_13;
$L__BB5_14:
	cvta.to.global.u64 	%rd25, %rd15;
	st.global.f32 	[%rd25], %f111;
$L__BB5_15:
	ret;

}
	// .globl	_Z7vecVec2PfS_S_i
.visible .entry _Z7vecVec2PfS_S_i(
	.param .u64 .ptr .align 1 _Z7vecVec2PfS_S_i_param_0,
	.param .u64 .ptr .align 1 _Z7vecVec2PfS_S_i_param_1,
	.param .u64 .ptr .align 1 _Z7vecVec2PfS_S_i_param_2,
	.param .u32 _Z7vecVec2PfS_S_i_param_3
)
{
	.reg .pred 	%p<7>;
	.reg .b32 	%r<16>;
	.reg .b32 	%f<9>;
	.reg .b64 	%rd<10>;
	// demoted variable
	.shared .align 4 .b8 _ZZ7vecVec2PfS_S_iE10shared_tmp[4096];
	ld.param.u64 	%rd2, [_Z7vecVec2PfS_S_i_param_0];
	ld.param.u64 	%rd3, [_Z7vecVec2PfS_S_i_param_1];
	ld.param.u64 	%rd4, [_Z7vecVec2PfS_S_i_param_2];
	ld.param.u32 	%r7, [_Z7vecVec2PfS_S_i_param_3];
	cvta.to.global.u64 	%rd1, %rd4;
	mov.u32 	%r8, %ctaid.x;
	mov.u32 	%r15, %ntid.x;
	mov.u32 	%r2, %tid.x;
	mad.lo.s32 	%r3, %r8, %r15, %r2;
	setp.ne.s32 	%p1, %r3, 0;
	@%p1 bra 	$L__BB6_2;
	mov.b32 	%r9, 0;
	st.global.u32 	[%rd1], %r9;
$L__BB6_2:
	setp.ge.s32 	%p2, %r3, %r7;
	shl.b32 	%r10, %r2, 2;
	mov.u32 	%r11, _ZZ7vecVec2PfS_S_iE10shared_tmp;
	add.s32 	%r4, %r11, %r10;
	@%p2 bra 	$L__BB6_4;
	cvta.to.global.u64 	%rd5, %rd2;
	mul.wide.s32 	%rd6, %r3, 4;
	add.s64 	%rd7, %rd5, %rd6;
	ld.global.f32 	%f1, [%rd7];
	cvta.to.global.u64 	%rd8, %rd3;
	add.s64 	%rd9, %rd8, %rd6;
	ld.global.f32 	%f2, [%rd9];
	mul.f32 	%f3, %f1, %f2;
	st.shared.f32 	[%r4], %f3;
	bra.uni 	$L__BB6_5;
$L__BB6_4:
	mov.b32 	%r12, 0;
	st.shared.u32 	[%r4], %r12;
$L__BB6_5:
	setp.lt.u32 	%p3, %r15, 2;
	@%p3 bra 	$L__BB6_9;
$L__BB6_6:
	shr.u32 	%r6, %r15, 1;
	bar.sync 	0;
	setp.ge.u32 	%p4, %r2, %r6;
	@%p4 bra 	$L__BB6_8;
	shl.b32 	%r13, %r6, 2;
	add.s32 	%r14, %r4, %r13;
	ld.shared.f32 	%f4, [%r14];
	ld.shared.f32 	%f5, [%r4];
	add.f32 	%f6, %f4, %f5;
	st.shared.f32 	[%r4], %f6;
$L__BB6_8:
	setp.gt.u32 	%p5, %r15, 3;
	mov.u32 	%r15, %r6;
	@%p5 bra 	$L__BB6_6;
$L__BB6_9:
	setp.ne.s32 	%p6, %r2, 0;
	@%p6 bra 	$L__BB6_11;
	ld.shared.f32 	%f7, [_ZZ7vecVec2PfS_S_iE10shared_tmp];
	atom.global.add.f32 	%f8, [%rd1], %f7;
$L__BB6_11:
	ret;

}
	// .globl	_Z9scalarVecPfS_S_i
.visible .entry _Z9scalarVecPfS_S_i(
	.param .u64 .ptr .align 1 _Z9scalarVecPfS_S_i_param_0,
	.param .u64 .ptr .align 1 _Z9scalarVecPfS_S_i_param_1,
	.param .u64 .ptr .align 1 _Z9scalarVecPfS_S_i_param_2,
	.param .u32 _Z9scalarVecPfS_S_i_param_3
)
{
	.reg .pred 	%p<2>;
	.reg .b32 	%r<6>;
	.reg .b32 	%f<4>;
	.reg .b64 	%rd<10>;

	ld.param.u64 	%rd1, [_Z9scalarVecPfS_S_i_param_0];
	ld.param.u64 	%rd2, [_Z9scalarVecPfS_S_i_param_1];
	ld.param.u64 	%rd3, [_Z9scalarVecPfS_S_i_param_2];
	ld.param.u32 	%r2, [_Z9scalarVecPfS_S_i_param_3];
	mov.u32 	%r3, %ctaid.x;
	mov.u32 	%r4, %ntid.x;
	mov.u32 	%r5, %tid.x;
	mad.lo.s32 	%r1, %r3, %r4, %r5;
	setp.ge.u32 	%p1, %r1, %r2;
	@%p1 bra 	$L__BB7_2;
	cvta.to.global.u64 	%rd4, %rd2;
	cvta.to.global.u64 	%rd5, %rd1;
	cvta.to.global.u64 	%rd6, %rd3;
	mul.wide.u32 	%rd7, %r1, 4;
	add.s64 	%rd8, %rd4, %rd7;
	ld.global.f32 	%f1, [%rd8];
	ld.global.f32 	%f2, [%rd5];
	mul.f32 	%f3, %f1, %f2;
	add.s64 	%rd9, %rd6, %rd7;
	st.global.f32 	[%rd9], %f3;
$L__BB7_2:
	ret;

}
	// .globl	_Z7memCopyPfS_i
.visible .entry _Z7memCopyPfS_i(
	.param .u64 .ptr .align 1 _Z7memCopyPfS_i_param_0,
	.param .u64 .ptr .align 1 _Z7memCopyPfS_i_param_1,
	.param .u32 _Z7memCopyPfS_i_param_2
)
{
	.reg .pred 	%p<2>;
	.reg .b32 	%r<6>;
	.reg .b32 	%f<2>;
	.reg .b64 	%rd<8>;

	ld.param.u64 	%rd1, [_Z7memCopyPfS_i_param_0];
	ld.param.u64 	%rd2, [_Z7memCopyPfS_i_param_1];
	ld.param.u32 	%r2, [_Z7memCopyPfS_i_param_2];
	mov.u32 	%r3, %ctaid.x;
	mov.u32 	%r4, %ntid.x;
	mov.u32 	%r5, %tid.x;
	mad.lo.s32 	%r1, %r3, %r4, %r5;
	setp.ge.u32 	%p1, %r1, %r2;
	@%p1 bra 	$L__BB8_2;
	cvta.to.global.u64 	%rd3, %rd1;
	cvta.to.global.u64 	%rd4, %rd2;
	mul.wide.u32 	%rd5, %r1, 4;
	add.s64 	%rd6, %rd3, %rd5;
	ld.global.f32 	%f1, [%rd6];
	add.s64 	%rd7, %rd4, %rd5;
	st.global.f32 	[%rd7], %f1;
$L__BB8_2:
	ret;

}
	// .globl	_Z6dividePfS_S_
.visible .entry _Z6dividePfS_S_(
	.param .u64 .ptr .align 1 _Z6dividePfS_S__param_0,
	.param .u64 .ptr .align 1 _Z6dividePfS_S__param_1,
	.param .u64 .ptr .align 1 _Z6dividePfS_S__param_2
)
{
	.reg .pred 	%p<2>;
	.reg .b32 	%r<6>;
	.reg .b32 	%f<4>;
	.reg .b64 	%rd<7>;

	ld.param.u64 	%rd1, [_Z6dividePfS_S__param_0];
	ld.param.u64 	%rd2, [_Z6dividePfS_S__param_1];
	ld.param.u64 	%rd3, [_Z6dividePfS_S__param_2];
	mov.u32 	%r1, %ctaid.x;
	mov.u32 	%r2, %ntid.x;
	mul.lo.s32 	%r3, %r1, %r2;
	mov.u32 	%r4, %tid.x;
	neg.s32 	%r5, %r4;
	setp.ne.s32 	%p1, %r3, %r5;
	@%p1 bra 	$L__BB9_2;
	cvta.to.global.u64 	%rd4, %rd1;
	cvta.to.global.u64 	%rd5, %rd2;
	cvta.to.global.u64 	%rd6, %rd3;
	ld.global.f32 	%f1, [%rd4];
	ld.global.f32 	%f2, [%rd5];
	div.rn.f32 	%f3, %f1, %f2;
	st.global.f32 	[%rd6], %f3;
$L__BB9_2:
	ret;

}


// ===== COMPILED SASS (sm_100) =====

	.target	sm_100

	.elftype	@"ET_EXEC"


//--------------------- .note.nv.tkinfo           --------------------------
	.section	.note.nv.tkinfo,"",@"SHT_NOTE"
	.sectionflags	@"SHF_NOTE_NV_TKINFO"
	.tkinfo
        /*0018*/ 	.word	0x00000002
        /*0030*/ 	.string	""
        /*0030*/ 	.string	"ptxas"
        /*0030*/ 	.string	"Cuda compilation tools, release 13.0, V13.0.88"
        /*0030*/ 	.string	"Build cuda_13.0.r13.0/compiler.36424714_0"
        /*0030*/ 	.string	"-arch sm_100 -m 64 "



//--------------------- .note.nv.cuinfo           --------------------------
	.section	.note.nv.cuinfo,"",@"SHT_NOTE"
	.sectionflags	@"SHF_NOTE_NV_CUINFO"
        /*0018*/ 	.short	0x0002
        /*001a*/ 	.short	0x0064
        /*001c*/ 	.short	0x0082
	.zero		2


//--------------------- .nv.info                  --------------------------
	.section	.nv.info,"",@"SHT_CUDA_INFO"
	.align	4


	//----- nvinfo : EIATTR_REGCOUNT
	.align		4
        /*0000*/ 	.byte	0x04, 0x2f
        /*0002*/ 	.short	(.L_1 - .L_0)
	.align		4
.L_0:
        /*0004*/ 	.word	index@(_Z6matVecPfS_S_i)
        /*0008*/ 	.word	0x00000020


	//----- nvinfo : EIATTR_FRAME_SIZE
	.align		4
.L_1:
        /*000c*/ 	.byte	0x04, 0x11
        /*000e*/ 	.short	(.L_3 - .L_2)
	.align		4
.L_2:
        /*0010*/ 	.word	index@(_Z6matVecPfS_S_i)
        /*0014*/ 	.word	0x00000000


	//----- nvinfo : EIATTR_REGCOUNT
	.align		4
.L_3:
        /*0018*/ 	.byte	0x04, 0x2f
        /*001a*/ 	.short	(.L_5 - .L_4)
	.align		4
.L_4:
        /*001c*/ 	.word	index@(_Z7matVec2PfS_S_i)
        /*0020*/ 	.word	0x00000020


	//----- nvinfo : EIATTR_FRAME_SIZE
	.align		4
.L_5:
        /*0024*/ 	.byte	0x04, 0x11
        /*0026*/ 	.short	(.L_7 - .L_6)
	.align		4
.L_6:
        /*0028*/ 	.word	index@(_Z7matVec2PfS_S_i)
        /*002c*/ 	.word	0x00000000


	//----- nvinfo : EIATTR_REGCOUNT
	.align		4
.L_7:
        /*0030*/ 	.byte	0x04, 0x2f
        /*0032*/ 	.short	(.L_9 - .L_8)
	.align		4
.L_8:
        /*0034*/ 	.word	index@(_Z10vecPlusVecPfS_S_i)
        /*0038*/ 	.word	0x0000000c


	//----- nvinfo : EIATTR_FRAME_SIZE
	.align		4
.L_9:
        /*003c*/ 	.byte	0x04, 0x11
        /*003e*/ 	.short	(.L_11 - .L_10)
	.align		4
.L_10:
        /*0040*/ 	.word	index@(_Z10vecPlusVecPfS_S_i)
        /*0044*/ 	.word	0x00000000


	//----- nvinfo : EIATTR_REGCOUNT
	.align		4
.L_11:
        /*0048*/ 	.byte	0x04, 0x2f
        /*004a*/ 	.short	(.L_13 - .L_12)
	.align		4
.L_12:
        /*004c*/ 	.word	index@(_Z11vecPlusVec2PfS_S_i)
        /*0050*/ 	.word	0x0000000c


	//----- nvinfo : EIATTR_FRAME_SIZE
	.align		4
.L_13:
        /*0054*/ 	.byte	0x04, 0x11
        /*0056*/ 	.short	(.L_15 - .L_14)
	.align		4
.L_14:
        /*0058*/ 	.word	index@(_Z11vecPlusVec2PfS_S_i)
        /*005c*/ 	.word	0x00000000


	//----- nvinfo : EIATTR_REGCOUNT
	.align		4
.L_15:
        /*0060*/ 	.byte	0x04, 0x2f
        /*0062*/ 	.short	(.L_17 - .L_16)
	.align		4
.L_16:
        /*0064*/ 	.word	index@(_Z9vecMinVecPfS_S_i)
        /*0068*/ 	.word	0x0000000c


	//----- nvinfo : EIATTR_FRAME_SIZE
	.align		4
.L_17:
        /*006c*/ 	.byte	0x04, 0x11
        /*006e*/ 	.short	(.L_19 - .L_18)
	.align		4
.L_18:
        /*0070*/ 	.word	index@(_Z9vecMinVecPfS_S_i)
        /*0074*/ 	.word	0x00000000


	//----- nvinfo : EIATTR_REGCOUNT
	.align		4
.L_19:
        /*0078*/ 	.byte	0x04, 0x2f
        /*007a*/ 	.short	(.L_21 - .L_20)
	.align		4
.L_20:
        /*007c*/ 	.word	index@(_Z6vecVecPfS_S_i)
        /*0080*/ 	.word	0x0000001e


	//----- nvinfo : EIATTR_FRAME_SIZE
	.align		4
.L_21:
        /*0084*/ 	.byte	0x04, 0x11
        /*0086*/ 	.short	(.L_23 - .L_22)
	.align		4
.L_22:
        /*0088*/ 	.word	index@(_Z6vecVecPfS_S_i)
        /*008c*/ 	.word	0x00000000


	//----- nvinfo : EIATTR_REGCOUNT
	.align		4
.L_23:
        /*0090*/ 	.byte	0x04, 0x2f
        /*0092*/ 	.short	(.L_25 - .L_24)
	.align		4
.L_24:
        /*0094*/ 	.word	index@(_Z7vecVec2PfS_S_i)
        /*0098*/ 	.word	0x0000000e


	//----- nvinfo : EIATTR_FRAME_SIZE
	.align		4
.L_25:
        /*009c*/ 	.byte	0x04, 0x11
        /*009e*/ 	.short	(.L_27 - .L_26)
	.align		4
.L_26:
        /*00a0*/ 	.word	index@(_Z7vecVec2PfS_S_i)
        /*00a4*/ 	.word	0x00000000


	//----- nvinfo : EIATTR_REGCOUNT
	.align		4
.L_27:
        /*00a8*/ 	.byte	0x04, 0x2f
        /*00aa*/ 	.short	(.L_29 - .L_28)
	.align		4
.L_28:
        /*00ac*/ 	.word	index@(_Z9scalarVecPfS_S_i)
        /*00b0*/ 	.word	0x0000000c


	//----- nvinfo : EIATTR_FRAME_SIZE
	.align		4
.L_29:
        /*00b4*/ 	.byte	0x04, 0x11
        /*00b6*/ 	.short	(.L_31 - .L_30)
	.align		4
.L_30:
        /*00b8*/ 	.word	index@(_Z9scalarVecPfS_S_i)
        /*00bc*/ 	.word	0x00000000


	//----- nvinfo : EIATTR_REGCOUNT
	.align		4
.L_31:
        /*00c0*/ 	.byte	0x04, 0x2f
        /*00c2*/ 	.short	(.L_33 - .L_32)
	.align		4
.L_32:
        /*00c4*/ 	.word	index@(_Z7memCopyPfS_i)
        /*00c8*/ 	.word	0x0000000a


	//----- nvinfo : EIATTR_FRAME_SIZE
	.align		4
.L_33:
        /*00cc*/ 	.byte	0x04, 0x11
        /*00ce*/ 	.short	(.L_35 - .L_34)
	.align		4
.L_34:
        /*00d0*/ 	.word	index@(_Z7memCopyPfS_i)
        /*00d4*/ 	.word	0x00000000


	//----- nvinfo : EIATTR_REGCOUNT
	.align		4
.L_35:
        /*00d8*/ 	.byte	0x04, 0x2f
        /*00da*/ 	.short	(.L_37 - .L_36)
	.align		4
.L_36:
        /*00dc*/ 	.word	index@(_Z6dividePfS_S_)
        /*00e0*/ 	.word	0x0000000f


	//----- nvinfo : EIATTR_FRAME_SIZE
	.align		4
.L_37:
        /*00e4*/ 	.byte	0x04, 0x11
        /*00e6*/ 	.short	(.L_39 - .L_38)
	.align		4
.L_38:
        /*00e8*/ 	.word	index@($__internal_0_$__cuda_sm3x_div_rn_noftz_f32_slowpath)
        /*00ec*/ 	.word	0x00000000


	//----- nvinfo : EIATTR_FRAME_SIZE
	.align		4
.L_39:
        /*00f0*/ 	.byte	0x04, 0x11
        /*00f2*/ 	.short	(.L_41 - .L_40)
	.align		4
.L_40:
        /*00f4*/ 	.word	index@(_Z6dividePfS_S_)
        /*00f8*/ 	.word	0x00000000


	//----- nvinfo : EIATTR_MIN_STACK_SIZE
	.align		4
.L_41:
        /*00fc*/ 	.byte	0x04, 0x12
        /*00fe*/ 	.short	(.L_43 - .L_42)
	.align		4
.L_42:
        /*0100*/ 	.word	index@(_Z6dividePfS_S_)
        /*0104*/ 	.word	0x00000000


	//----- nvinfo : EIATTR_MIN_STACK_SIZE
	.align		4
.L_43:
        /*0108*/ 	.byte	0x04, 0x12
        /*010a*/ 	.short	(.L_45 - .L_44)
	.align		4
.L_44:
        /*010c*/ 	.word	index@(_Z7memCopyPfS_i)
        /*0110*/ 	.word	0x00000000


	//----- nvinfo : EIATTR_MIN_STACK_SIZE
	.align		4
.L_45:
        /*0114*/ 	.byte	0x04, 0x12
        /*0116*/ 	.short	(.L_47 - .L_46)
	.align		4
.L_46:
        /*0118*/ 	.word	index@(_Z9scalarVecPfS_S_i)
        /*011c*/ 	.word	0x00000000


	//----- nvinfo : EIATTR_MIN_STACK_SIZE
	.align		4
.L_47:
        /*0120*/ 	.byte	0x04, 0x12
        /*0122*/ 	.short	(.L_49 - .L_48)
	.align		4
.L_48:
        /*0124*/ 	.word	index@(_Z7vecVec2PfS_S_i)
        /*0128*/ 	.word	0x00000000


	//----- nvinfo : EIATTR_MIN_STACK_SIZE
	.align		4
.L_49:
        /*012c*/ 	.byte	0x04, 0x12
        /*012e*/ 	.short	(.L_51 - .L_50)
	.align		4
.L_50:
        /*0130*/ 	.word	index@(_Z6vecVecPfS_S_i)
        /*0134*/ 	.word	0x00000000


	//----- nvinfo : EIATTR_MIN_STACK_SIZE
	.align		4
.L_51:
        /*0138*/ 	.byte	0x04, 0x12
        /*013a*/ 	.short	(.L_53 - .L_52)
	.align		4
.L_52:
        /*013c*/ 	.word	index@(_Z9vecMinVecPfS_S_i)
        /*0140*/ 	.word	0x00000000


	//----- nvinfo : EIATTR_MIN_STACK_SIZE
	.align		4
.L_53:
        /*0144*/ 	.byte	0x04, 0x12
        /*0146*/ 	.short	(.L_55 - .L_54)
	.align		4
.L_54:
        /*0148*/ 	.word	index@(_Z11vecPlusVec2PfS_S_i)
        /*014c*/ 	.word	0x00000000


	//----- nvinfo : EIATTR_MIN_STACK_SIZE
	.align		4
.L_55:
        /*0150*/ 	.byte	0x04, 0x12
        /*0152*/ 	.short	(.L_57 - .L_56)
	.align		4
.L_56:
        /*0154*/ 	.word	index@(_Z10vecPlusVecPfS_S_i)
        /*0158*/ 	.word	0x00000000


	//----- nvinfo : EIATTR_MIN_STACK_SIZE
	.align		4
.L_57:
        /*015c*/ 	.byte	0x04, 0x12
        /*015e*/ 	.short	(.L_59 - .L_58)
	.align		4
.L_58:
        /*0160*/ 	.word	index@(_Z7matVec2PfS_S_i)
        /*0164*/ 	.word	0x00000000


	//----- nvinfo : EIATTR_MIN_STACK_SIZE
	.align		4
.L_59:
        /*0168*/ 	.byte	0x04, 0x12
        /*016a*/ 	.short	(.L_61 - .L_60)
	.align		4
.L_60:
        /*016c*/ 	.word	index@(_Z6matVecPfS_S_i)
        /*0170*/ 	.word	0x00000000
.L_61:


//--------------------- .nv.compat                --------------------------
	.section	.nv.compat,"",@"SHT_CUDA_COMPAT_INFO"
	.align	4
        /*0000*/ 	.byte	0x02, 0x09, 0x00, 0x00, 0x02, 0x02, 0x01, 0x00, 0x02, 0x05, 0x05, 0x00, 0x03, 0x07, 0x01, 0x01
        /*0010*/ 	.byte	0x02, 0x03, 0x00, 0x00, 0x02, 0x06, 0x01, 0x00, 0x04, 0x0b, 0x08, 0x00, 0x01, 0x00, 0x00, 0x00
        /*0020*/ 	.byte	0x00, 0x00, 0x00, 0x00


//--------------------- .nv.info._Z6dividePfS_S_  --------------------------
	.section	.nv.info._Z6dividePfS_S_,"",@"SHT_CUDA_INFO"
	.sectionflags	@""
	.align	4


	//----- nvinfo : EIATTR_CUDA_API_VERSION
	.align		4
        /*0000*/ 	.byte	0x04, 0x37
        /*0002*/ 	.short	(.L_63 - .L_62)
.L_62:
        /*0004*/ 	.word	0x00000082


	//----- nvinfo : EIATTR_KPARAM_INFO
	.align		4
.L_63:
        /*0008*/ 	.byte	0x04, 0x17
        /*000a*/ 	.short	(.L_65 - .L_64)
.L_64:
        /*000c*/ 	.word	0x00000000
        /*0010*/ 	.short	0x0002
        /*0012*/ 	.short	0x0010
        /*0014*/ 	.byte	0x00, 0xf5, 0x21, 0x00


	//----- nvinfo : EIATTR_KPARAM_INFO
	.align		4
.L_65:
        /*0018*/ 	.byte	0x04, 0x17
        /*001a*/ 	.short	(.L_67 - .L_66)
.L_66:
        /*001c*/ 	.word	0x00000000
        /*0020*/ 	.short	0x0001
        /*0022*/ 	.short	0x0008
        /*0024*/ 	.byte	0x00, 0xf5, 0x21, 0x00


	//----- nvinfo : EIATTR_KPARAM_INFO
	.align		4
.L_67:
        /*0028*/ 	.byte	0x04, 0x17
        /*002a*/ 	.short	(.L_69 - .L_68)
.L_68:
        /*002c*/ 	.word	0x00000000
        /*0030*/ 	.short	0x0000
        /*0032*/ 	.short	0x0000
        /*0034*/ 	.byte	0x00, 0xf5, 0x21, 0x00


	//----- nvinfo : EIATTR_SPARSE_MMA_MASK
	.align		4
.L_69:
        /*0038*/ 	.byte	0x03, 0x50
        /*003a*/ 	.short	0x0000


	//----- nvinfo : EIATTR_MAXREG_COUNT
	.align		4
        /*003c*/ 	.byte	0x03, 0x1b
        /*003e*/ 	.short	0x00ff


	//----- nvinfo : EIATTR_MERCURY_ISA_VERSION
	.align		4
        /*0040*/ 	.byte	0x03, 0x5f
        /*0042*/ 	.short	0x0101


	//----- nvinfo : EIATTR_VRC_CTA_INIT_COUNT
	.align		4
        /*0044*/ 	.byte	0x02, 0x4a
	.zero		1
	.zero		1


	//----- nvinfo : EIATTR_EXIT_INSTR_OFFSETS
	.align		4
        /*0048*/ 	.byte	0x04, 0x1c
        /*004a*/ 	.short	(.L_71 - .L_70)


	//   ....[0]....
.L_70:
        /*004c*/ 	.word	0x00000070


	//   ....[1]....
        /*0050*/ 	.word	0x00000190


	//----- nvinfo : EIATTR_CRS_STACK_SIZE
	.align		4
.L_71:
        /*0054*/ 	.byte	0x04, 0x1e
        /*0056*/ 	.short	(.L_73 - .L_72)
.L_72:
        /*0058*/ 	.word	0x00000000


	//----- nvinfo : EIATTR_CBANK_PARAM_SIZE
	.align		4
.L_73:
        /*005c*/ 	.byte	0x03, 0x19
        /*005e*/ 	.short	0x0018


	//----- nvinfo : EIATTR_PARAM_CBANK
	.align		4
        /*0060*/ 	.byte	0x04, 0x0a
        /*0062*/ 	.short	(.L_75 - .L_74)
	.align		4
.L_74:
        /*0064*/ 	.word	index@(.nv.constant0._Z6dividePfS_S_)
        /*0068*/ 	.short	0x0380
        /*006a*/ 	.short	0x0018


	//----- nvinfo : EIATTR_SW_WAR
	.align		4
.L_75:
        /*006c*/ 	.byte	0x04, 0x36
        /*006e*/ 	.short	(.L_77 - .L_76)
.L_76:
        /*0070*/ 	.word	0x00000008
.L_77:


//--------------------- .nv.info._Z7memCopyPfS_i  --------------------------
	.section	.nv.info._Z7memCopyPfS_i,"",@"SHT_CUDA_INFO"
	.sectionflags	@""
	.align	4


	//----- nvinfo : EIATTR_CUDA_API_VERSION
	.align		4
        /*0000*/ 	.byte	0x04, 0x37
        /*0002*/ 	.short	(.L_79 - .L_78)
.L_78:
        /*0004*/ 	.word	0x00000082


	//----- nvinfo : EIATTR_KPARAM_INFO
	.align		4
.L_79:
        /*0008*/ 	.byte	0x04, 0x17
        /*000a*/ 	.short	(.L_81 - .L_80)
.L_80:
        /*000c*/ 	.word	0x00000000
        /*0010*/ 	.short	0x0002
        /*0012*/ 	.short	0x0010
        /*0014*/ 	.byte	0x00, 0xf0, 0x11, 0x00


	//----- nvinfo : EIATTR_KPARAM_INFO
	.align		4
.L_81:
        /*0018*/ 	.byte	0x04, 0x17
        /*001a*/ 	.short	(.L_83 - .L_82)
.L_82:
        /*001c*/ 	.word	0x00000000
        /*0020*/ 	.short	0x0001
        /*0022*/ 	.short	0x0008
        /*0024*/ 	.byte	0x00, 0xf5, 0x21, 0x00


	//----- nvinfo : EIATTR_KPARAM_INFO
	.align		4
.L_83:
        /*0028*/ 	.byte	0x04, 0x17
        /*002a*/ 	.short	(.L_85 - .L_84)
.L_84:
        /*002c*/ 	.word	0x00000000
        /*0030*/ 	.short	0x0000
        /*0032*/ 	.short	0x0000
        /*0034*/ 	.byte	0x00, 0xf5, 0x21, 0x00


	//----- nvinfo : EIATTR_SPARSE_MMA_MASK
	.align		4
.L_85:
        /*0038*/ 	.byte	0x03, 0x50
        /*003a*/ 	.short	0x0000


	//----- nvinfo : EIATTR_MAXREG_COUNT
	.align		4
        /*003c*/ 	.byte	0x03, 0x1b
        /*003e*/ 	.short	0x00ff


	//----- nvinfo : EIATTR_MERCURY_ISA_VERSION
	.align		4
        /*0040*/ 	.byte	0x03, 0x5f
        /*0042*/ 	.short	0x0101


	//----- nvinfo : EIATTR_VRC_CTA_INIT_COUNT
	.align		4
        /*0044*/ 	.byte	0x02, 0x4a
	.zero		1
	.zero		1


	//----- nvinfo : EIATTR_EXIT_INSTR_OFFSETS
	.align		4
        /*0048*/ 	.byte	0x04, 0x1c
        /*004a*/ 	.short	(.L_87 - .L_86)


	//   ....[0]....
.L_86:
        /*004c*/ 	.word	0x00000070


	//   ....[1]....
        /*0050*/ 	.word	0x000000f0


	//----- nvinfo : EIATTR_CBANK_PARAM_SIZE
	.align		4
.L_87:
        /*0054*/ 	.byte	0x03, 0x19
        /*0056*/ 	.short	0x0014


	//----- nvinfo : EIATTR_PARAM_CBANK
	.align		4
        /*0058*/ 	.byte	0x04, 0x0a
        /*005a*/ 	.short	(.L_89 - .L_88)
	.align		4
.L_88:
        /*005c*/ 	.word	index@(.nv.constant0._Z7memCopyPfS_i)
        /*0060*/ 	.short	0x0380
        /*0062*/ 	.short	0x0014


	//----- nvinfo : EIATTR_SW_WAR
	.align		4
.L_89:
        /*0064*/ 	.byte	0x04, 0x36
        /*0066*/ 	.short	(.L_91 - .L_90)
.L_90:
        /*0068*/ 	.word	0x00000008
.L_91:


//--------------------- .nv.info._Z9scalarVecPfS_S_i --------------------------
	.section	.nv.info._Z9scalarVecPfS_S_i,"",@"SHT_CUDA_INFO"
	.sectionflags	@""
	.align	4


	//----- nvinfo : EIATTR_CUDA_API_VERSION
	.align		4
        /*0000*/ 	.byte	0x04, 0x37
        /*0002*/ 	.short	(.L_93 - .L_92)
.L_92:
        /*0004*/ 	.word	0x00000082


	//----- nvinfo : EIATTR_KPARAM_INFO
	.align		4
.L_93:
        /*0008*/ 	.byte	0x04, 0x17
        /*000a*/ 	.short	(.L_95 - .L_94)
.L_94:
        /*000c*/ 	.word	0x00000000
        /*0010*/ 	.short	0x0003
        /*0012*/ 	.short	0x0018
        /*0014*/ 	.byte	0x00, 0xf0, 0x11, 0x00


	//----- nvinfo : EIATTR_KPARAM_INFO
	.align		4
.L_95:
        /*0018*/ 	.byte	0x04, 0x17
        /*001a*/ 	.short	(.L_97 - .L_96)
.L_96:
        /*001c*/ 	.word	0x00000000
        /*0020*/ 	.short	0x0002
        /*0022*/ 	.short	0x0010
        /*0024*/ 	.byte	0x00, 0xf5, 0x21, 0x00


	//----- nvinfo : EIATTR_KPARAM_INFO
	.align		4
.L_97:
        /*0028*/ 	.byte	0x04, 0x17
        /*002a*/ 	.short	(.L_99 - .L_98)
.L_98:
        /*002c*/ 	.word	0x00000000
        /*0030*/ 	.short	0x0001
        /*0032*/ 	.short	0x0008
        /*0034*/ 	.byte	0x00, 0xf5, 0x21, 0x00


	//----- nvinfo : EIATTR_KPARAM_INFO
	.align		4
.L_99:
        /*0038*/ 	.byte	0x04, 0x17
        /*003a*/ 	.short	(.L_101 - .L_100)
.L_100:
        /*003c*/ 	.word	0x00000000
        /*0040*/ 	.short	0x0000
        /*0042*/ 	.short	0x0000
        /*0044*/ 	.byte	0x00, 0xf5, 0x21, 0x00


	//----- nvinfo : EIATTR_SPARSE_MMA_MASK
	.align		4
.L_101:
        /*0048*/ 	.byte	0x03, 0x50
        /*004a*/ 	.short	0x0000


	//----- nvinfo : EIATTR_MAXREG_COUNT
	.align		4
        /*004c*/ 	.byte	0x03, 0x1b
        /*004e*/ 	.short	0x00ff


	//----- nvinfo : EIATTR_MERCURY_ISA_VERSION
	.align		4
        /*0050*/ 	.byte	0x03, 0x5f
        /*0052*/ 	.short	0x0101


	//----- nvinfo : EIATTR_VRC_CTA_INIT_COUNT
	.align		4
        /*0054*/ 	.byte	0x02, 0x4a
	.zero		1
	.zero		1


	//----- nvinfo : EIATTR_EXIT_INSTR_OFFSETS
	.align		4
        /*0058*/ 	.byte	0x04, 0x1c
        /*005a*/ 	.short	(.L_103 - .L_102)


	//   ....[0]....
.L_102:
        /*005c*/ 	.word	0x00000070


	//   ....[1]....
        /*0060*/ 	.word	0x00000120


	//----- nvinfo : EIATTR_CBANK_PARAM_SIZE
	.align		4
.L_103:
        /*0064*/ 	.byte	0x03, 0x19
        /*0066*/ 	.short	0x001c


	//----- nvinfo : EIATTR_PARAM_CBANK
	.align		4
        /*0068*/ 	.byte	0x04, 0x0a
        /*006a*/ 	.short	(.L_105 - .L_104)
	.align		4
.L_104:
        /*006c*/ 	.word	index@(.nv.constant0._Z9scalarVecPfS_S_i)
        /*0070*/ 	.short	0x0380
        /*0072*/ 	.short	0x001c


	//----- nvinfo : EIATTR_SW_WAR
	.align		4
.L_105:
        /*0074*/ 	.byte	0x04, 0x36
        /*0076*/ 	.short	(.L_107 - .L_106)
.L_106:
        /*0078*/ 	.word	0x00000008
.L_107:


//--------------------- .nv.info._Z7vecVec2PfS_S_i --------------------------
	.section	.nv.info._Z7vecVec2PfS_S_i,"",@"SHT_CUDA_INFO"
	.sectionflags	@""
	.align	4


	//----- nvinfo : EIATTR_CUDA_API_VERSION
	.align		4
        /*0000*/ 	.byte	0x04, 0x37
        /*0002*/ 	.short	(.L_109 - .L_108)
.L_108:
        /*0004*/ 	.word	0x00000082


	//----- nvinfo : EIATTR_KPARAM_INFO
	.align		4
.L_109:
        /*0008*/ 	.byte	0x04, 0x17
        /*000a*/ 	.short	(.L_111 - .L_110)
.L_110:
        /*000c*/ 	.word	0x00000000
        /*0010*/ 	.short	0x0003
        /*0012*/ 	.short	0x0018
        /*0014*/ 	.byte	0x00, 0xf0, 0x11, 0x00


	//----- nvinfo : EIATTR_KPARAM_INFO
	.align		4
.L_111:
        /*0018*/ 	.byte	0x04, 0x17
        /*001a*/ 	.short	(.L_113 - .L_112)
.L_112:
        /*001c*/ 	.word	0x00000000
        /*0020*/ 	.short	0x0002
        /*0022*/ 	.short	0x0010
        /*0024*/ 	.byte	0x00, 0xf5, 0x21, 0x00


	//----- nvinfo : EIATTR_KPARAM_INFO
	.align		4
.L_113:
        /*0028*/ 	.byte	0x04, 0x17
        /*002a*/ 	.short	(.L_115 - .L_114)
.L_114:
        /*002c*/ 	.word	0x00000000
        /*0030*/ 	.short	0x0001
        /*0032*/ 	.short	0x0008
        /*0034*/ 	.byte	0x00, 0xf5, 0x21, 0x00


	//----- nvinfo : EIATTR_KPARAM_INFO
	.align		4
.L_115:
        /*0038*/ 	.byte	0x04, 0x17
        /*003a*/ 	.short	(.L_117 - .L_116)
.L_116:
        /*003c*/ 	.word	0x00000000
        /*0040*/ 	.short	0x0000
        /*0042*/ 	.short	0x0000
        /*0044*/ 	.byte	0x00, 0xf5, 0x21, 0x00


	//----- nvinfo : EIATTR_SPARSE_MMA_MASK
	.align		4
.L_117:
        /*0048*/ 	.byte	0x03, 0x50
        /*004a*/ 	.short	0x0000


	//----- nvinfo : EIATTR_MAXREG_COUNT
	.align		4
        /*004c*/ 	.byte	0x03, 0x1b
        /*004e*/ 	.short	0x00ff


	//----- nvinfo : EIATTR_NUM_BARRIERS
	.align		4
        /*0050*/ 	.byte	0x02, 0x4c
        /*0052*/ 	.byte	0x01
	.zero		1


	//----- nvinfo : EIATTR_MERCURY_ISA_VERSION
	.align		4
        /*0054*/ 	.byte	0x03, 0x5f
        /*0056*/ 	.short	0x0101


	//----- nvinfo : EIATTR_VRC_CTA_INIT_COUNT
	.align		4
        /*0058*/ 	.byte	0x02, 0x4a
	.zero		1
	.zero		1


	//----- nvinfo : EIATTR_EXIT_INSTR_OFFSETS
	.align		4
        /*005c*/ 	.byte	0x04, 0x1c
        /*005e*/ 	.short	(.L_119 - .L_118)


	//   ....[0]....
.L_118:
        /*0060*/ 	.word	0x00000260


	//   ....[1]....
        /*0064*/ 	.word	0x000002d0


	//----- nvinfo : EIATTR_CBANK_PARAM_SIZE
	.align		4
.L_119:
        /*0068*/ 	.byte	0x03, 0x19
        /*006a*/ 	.short	0x001c


	//----- nvinfo : EIATTR_PARAM_CBANK
	.align		4
        /*006c*/ 	.byte	0x04, 0x0a
        /*006e*/ 	.short	(.L_121 - .L_120)
	.align		4
.L_120:
        /*0070*/ 	.word	index@(.nv.constant0._Z7vecVec2PfS_S_i)
        /*0074*/ 	.short	0x0380
        /*0076*/ 	.short	0x001c


	//----- nvinfo : EIATTR_SW_WAR
	.align		4
.L_121:
        /*0078*/ 	.byte	0x04, 0x36
        /*007a*/ 	.short	(.L_123 - .L_122)
.L_122:
        /*007c*/ 	.word	0x00000008
.L_123:


//--------------------- .nv.info._Z6vecVecPfS_S_i --------------------------
	.section	.nv.info._Z6vecVecPfS_S_i,"",@"SHT_CUDA_INFO"
	.sectionflags	@""
	.align	4


	//----- nvinfo : EIATTR_CUDA_API_VERSION
	.align		4
        /*0000*/ 	.byte	0x04, 0x37
        /*0002*/ 	.short	(.L_125 - .L_124)
.L_124:
        /*0004*/ 	.word	0x00000082


	//----- nvinfo : EIATTR_KPARAM_INFO
	.align		4
.L_125:
        /*0008*/ 	.byte	0x04, 0x17
        /*000a*/ 	.short	(.L_127 - .L_126)
.L_126:
        /*000c*/ 	.word	0x00000000
        /*0010*/ 	.short	0x0003
        /*0012*/ 	.short	0x0018
        /*0014*/ 	.byte	0x00, 0xf0, 0x11, 0x00


	//----- nvinfo : EIATTR_KPARAM_INFO
	.align		4
.L_127:
        /*0018*/ 	.byte	0x04, 0x17
        /*001a*/ 	.short	(.L_129 - .L_128)
.L_128:
        /*001c*/ 	.word	0x00000000
        /*0020*/ 	.short	0x0002
        /*0022*/ 	.short	0x0010
        /*0024*/ 	.byte	0x00, 0xf5, 0x21, 0x00


	//----- nvinfo : EIATTR_KPARAM_INFO
	.align		4
.L_129:
        /*0028*/ 	.byte	0x04, 0x17
        /*002a*/ 	.short	(.L_131 - .L_130)
.L_130:
        /*002c*/ 	.word	0x00000000
        /*0030*/ 	.short	0x0001
        /*0032*/ 	.short	0x0008
        /*0034*/ 	.byte	0x00, 0xf5, 0x21, 0x00


	//----- nvinfo : EIATTR_KPARAM_INFO
	.align		4
.L_131:
        /*0038*/ 	.byte	0x04, 0x17
        /*003a*/ 	.short	(.L_133 - .L_132)
.L_132:
        /*003c*/ 	.word	0x00000000
        /*0040*/ 	.short	0x0000
        /*0042*/ 	.short	0x0000
        /*0044*/ 	.byte	0x00, 0xf5, 0x21, 0x00


	//----- nvinfo : EIATTR_SPARSE_MMA_MASK
	.align		4
.L_133:
        /*0048*/ 	.byte	0x03, 0x50
        /*004a*/ 	.short	0x0000


	//----- nvinfo : EIATTR_MAXREG_COUNT
	.align		4
        /*004c*/ 	.byte	0x03, 0x1b
        /*004e*/ 	.short	0x00ff


	//----- nvinfo : EIATTR_MERCURY_ISA_VERSION
	.align		4
        /*0050*/ 	.byte	0x03, 0x5f
        /*0052*/ 	.short	0x0101


	//----- nvinfo : EIATTR_VRC_CTA_INIT_COUNT
	.align		4
        /*0054*/ 	.byte	0x02, 0x4a
	.zero		1
	.zero		1


	//----- nvinfo : EIATTR_EXIT_INSTR_OFFSETS
	.align		4
        /*0058*/ 	.byte	0x04, 0x1c
        /*005a*/ 	.short	(.L_135 - .L_134)


	//   ....[0]....
.L_134:
        /*005c*/ 	.word	0x00000070


	//   ....[1]....
        /*0060*/ 	.word	0x00000a80


	//----- nvinfo : EIATTR_CBANK_PARAM_SIZE
	.align		4
.L_135:
        /*0064*/ 	.byte	0x03, 0x19
        /*0066*/ 	.short	0x001c


	//----- nvinfo : EIATTR_PARAM_CBANK
	.align		4
        /*0068*/ 	.byte	0x04, 0x0a
        /*006a*/ 	.short	(.L_137 - .L_136)
	.align		4
.L_136:
        /*006c*/ 	.word	index@(.nv.constant0._Z6vecVecPfS_S_i)
        /*0070*/ 	.short	0x0380
        /*0072*/ 	.short	0x001c


	//----- nvinfo : EIATTR_SW_WAR
	.align		4
.L_137:
        /*0074*/ 	.byte	0x04, 0x36
        /*0076*/ 	.short	(.L_139 - .L_138)
.L_138:
        /*0078*/ 	.word	0x00000008
.L_139:


//--------------------- .nv.info._Z9vecMinVecPfS_S_i --------------------------
	.section	.nv.info._Z9vecMinVecPfS_S_i,"",@"SHT_CUDA_INFO"
	.sectionflags	@""
	.align	4


	//----- nvinfo : EIATTR_CUDA_API_VERSION
	.align		4
        /*0000*/ 	.byte	0x04, 0x37
        /*0002*/ 	.short	(.L_141 - .L_140)
.L_140:
        /*0004*/ 	.word	0x00000082


	//----- nvinfo : EIATTR_KPARAM_INFO
	.align		4
.L_141:
        /*0008*/ 	.byte	0x04, 0x17
        /*000a*/ 	.short	(.L_143 - .L_142)
.L_142:
        /*000c*/ 	.word	0x00000000
        /*0010*/ 	.short	0x0003
        /*0012*/ 	.short	0x0018
        /*0014*/ 	.byte	0x00, 0xf0, 0x11, 0x00


	//----- nvinfo : EIATTR_KPARAM_INFO
	.align		4
.L_143:
        /*0018*/ 	.byte	0x04, 0x17
        /*001a*/ 	.short	(.L_145 - .L_144)
.L_144:
        /*001c*/ 	.word	0x00000000
        /*0020*/ 	.short	0x0002
        /*0022*/ 	.short	0x0010
        /*0024*/ 	.byte	0x00, 0xf5, 0x21, 0x00


	//----- nvinfo : EIATTR_KPARAM_INFO
	.align		4
.L_145:
        /*0028*/ 	.byte	0x04, 0x17
        /*002a*/ 	.short	(.L_147 - .L_146)
.L_146:
        /*002c*/ 	.word	0x00000000
        /*0030*/ 	.short	0x0001
        /*0032*/ 	.short	0x0008
        /*0034*/ 	.byte	0x00, 0xf5, 0x21, 0x00


	//----- nvinfo : EIATTR_KPARAM_INFO
	.align		4
.L_147:
        /*0038*/ 	.byte	0x04, 0x17
        /*003a*/ 	.short	(.L_149 - .L_148)
.L_148:
        /*003c*/ 	.word	0x00000000
        /*0040*/ 	.short	0x0000
        /*0042*/ 	.short	0x0000
        /*0044*/ 	.byte	0x00, 0xf5, 0x21, 0x00


	//----- nvinfo : EIATTR_SPARSE_MMA_MASK
	.align		4
.L_149:
        /*0048*/ 	.byte	0x03, 0x50
        /*004a*/ 	.short	0x0000


	//----- nvinfo : EIATTR_MAXREG_COUNT
	.align		4
        /*004c*/ 	.byte	0x03, 0x1b
        /*004e*/ 	.short	0x00ff


	//----- nvinfo : EIATTR_MERCURY_ISA_VERSION
	.align		4
        /*0050*/ 	.byte	0x03, 0x5f
        /*0052*/ 	.short	0x0101


	//----- nvinfo : EIATTR_VRC_CTA_INIT_COUNT
	.align		4
        /*0054*/ 	.byte	0x02, 0x4a
	.zero		1
	.zero		1


	//----- nvinfo : EIATTR_EXIT_INSTR_OFFSETS
	.align		4
        /*0058*/ 	.byte	0x04, 0x1c
        /*005a*/ 	.short	(.L_151 - .L_150)


	//   ....[0]....
.L_150:
        /*005c*/ 	.word	0x00000070


	//   ....[1]....
        /*0060*/ 	.word	0x00000130


	//----- nvinfo : EIATTR_CBANK_PARAM_SIZE
	.align		4
.L_151:
        /*0064*/ 	.byte	0x03, 0x19
        /*0066*/ 	.short	0x001c


	//----- nvinfo : EIATTR_PARAM_CBANK
	.align		4
        /*0068*/ 	.byte	0x04, 0x0a
        /*006a*/ 	.short	(.L_153 - .L_152)
	.align		4
.L_152:
        /*006c*/ 	.word	index@(.nv.constant0._Z9vecMinVecPfS_S_i)
        /*0070*/ 	.short	0x0380
        /*0072*/ 	.short	0x001c


	//----- nvinfo : EIATTR_SW_WAR
	.align		4
.L_153:
        /*0074*/ 	.byte	0x04, 0x36
        /*0076*/ 	.short	(.L_155 - .L_154)
.L_154:
        /*0078*/ 	.word	0x00000008
.L_155:


//--------------------- .nv.info._Z11vecPlusVec2PfS_S_i --------------------------
	.section	.nv.info._Z11vecPlusVec2PfS_S_i,"",@"SHT_CUDA_INFO"
	.sectionflags	@""
	.align	4


	//----- nvinfo : EIATTR_CUDA_API_VERSION
	.align		4
        /*0000*/ 	.byte	0x04, 0x37
        /*0002*/ 	.short	(.L_157 - .L_156)
.L_156:
        /*0004*/ 	.word	0x00000082


	//----- nvinfo : EIATTR_KPARAM_INFO
	.align		4
.L_157:
        /*0008*/ 	.byte	0x04, 0x17
        /*000a*/ 	.short	(.L_159 - .L_158)
.L_158:
        /*000c*/ 	.word	0x00000000
        /*0010*/ 	.short	0x0003
        /*0012*/ 	.short	0x0018
        /*0014*/ 	.byte	0x00, 0xf0, 0x11, 0x00


	//----- nvinfo : EIATTR_KPARAM_INFO
	.align		4
.L_159:
        /*0018*/ 	.byte	0x04, 0x17
        /*001a*/ 	.short	(.L_161 - .L_160)
.L_160:
        /*001c*/ 	.word	0x00000000
        /*0020*/ 	.short	0x0002
        /*0022*/ 	.short	0x0010
        /*0024*/ 	.byte	0x00, 0xf5, 0x21, 0x00


	//----- nvinfo : EIATTR_KPARAM_INFO
	.align		4
.L_161:
        /*0028*/ 	.byte	0x04, 0x17
        /*002a*/ 	.short	(.L_163 - .L_162)
.L_162:
        /*002c*/ 	.word	0x00000000
        /*0030*/ 	.short	0x0001
        /*0032*/ 	.short	0x0008
        /*0034*/ 	.byte	0x00, 0xf5, 0x21, 0x00


	//----- nvinfo : EIATTR_KPARAM_INFO
	.align		4
.L_163:
        /*0038*/ 	.byte	0x04, 0x17
        /*003a*/ 	.short	(.L_165 - .L_164)
.L_164:
        /*003c*/ 	.word	0x00000000
        /*0040*/ 	.short	0x0000
        /*0042*/ 	.short	0x0000
        /*0044*/ 	.byte	0x00, 0xf5, 0x21, 0x00


	//----- nvinfo : EIATTR_SPARSE_MMA_MASK
	.align		4
.L_165:
        /*0048*/ 	.byte	0x03, 0x50
        /*004a*/ 	.short	0x0000


	//----- nvinfo : EIATTR_MAXREG_COUNT
	.align		4
        /*004c*/ 	.byte	0x03, 0x1b
        /*004e*/ 	.short	0x00ff


	//----- nvinfo : EIATTR_MERCURY_ISA_VERSION
	.align		4
        /*0050*/ 	.byte	0x03, 0x5f
        /*0052*/ 	.short	0x0101


	//----- nvinfo : EIATTR_VRC_CTA_INIT_COUNT
	.align		4
        /*0054*/ 	.byte	0x02, 0x4a
	.zero		1
	.zero		1


	//----- nvinfo : EIATTR_EXIT_INSTR_OFFSETS
	.align		4
        /*0058*/ 	.byte	0x04, 0x1c
        /*005a*/ 	.short	(.L_167 - .L_166)


	//   ....[0]....
.L_166:
        /*005c*/ 	.word	0x00000070


	//   ....[1]....
        /*0060*/ 	.word	0x00000140


	//----- nvinfo : EIATTR_CBANK_PARAM_SIZE
	.align		4
.L_167:
        /*0064*/ 	.byte	0x03, 0x19
        /*0066*/ 	.short	0x001c


	//----- nvinfo : EIATTR_PARAM_CBANK
	.align		4
        /*0068*/ 	.byte	0x04, 0x0a
        /*006a*/ 	.short	(.L_169 - .L_168)
	.align		4
.L_168:
        /*006c*/ 	.word	index@(.nv.constant0._Z11vecPlusVec2PfS_S_i)
        /*0070*/ 	.short	0x0380
        /*0072*/ 	.short	0x001c


	//----- nvinfo : EIATTR_SW_WAR
	.align		4
.L_169:
        /*0074*/ 	.byte	0x04, 0x36
        /*0076*/ 	.short	(.L_171 - .L_170)
.L_170:
        /*0078*/ 	.word	0x00000008
.L_171:


//--------------------- .nv.info._Z10vecPlusVecPfS_S_i --------------------------
	.section	.nv.info._Z10vecPlusVecPfS_S_i,"",@"SHT_CUDA_INFO"
	.sectionflags	@""
	.align	4


	//----- nvinfo : EIATTR_CUDA_API_VERSION
	.align		4
        /*0000*/ 	.byte	0x04, 0x37
        /*0002*/ 	.short	(.L_173 - .L_172)
.L_172:
        /*0004*/ 	.word	0x00000082


	//----- nvinfo : EIATTR_KPARAM_INFO
	.align		4
.L_173:
        /*0008*/ 	.byte	0x04, 0x17
        /*000a*/ 	.short	(.L_175 - .L_174)
.L_174:
        /*000c*/ 	.word	0x00000000
        /*0010*/ 	.short	0x0003
        /*0012*/ 	.short	0x0018
        /*0014*/ 	.byte	0x00, 0xf0, 0x11, 0x00


	//----- nvinfo : EIATTR_KPARAM_INFO
	.align		4
.L_175:
        /*0018*/ 	.byte	0x04, 0x17
        /*001a*/ 	.short	(.L_177 - .L_176)
.L_176:
        /*001c*/ 	.word	0x00000000
        /*0020*/ 	.short	0x0002
        /*0022*/ 	.short	0x0010
        /*0024*/ 	.byte	0x00, 0xf5, 0x21, 0x00


	//----- nvinfo : EIATTR_KPARAM_INFO
	.align		4
.L_177:
        /*0028*/ 	.byte	0x04, 0x17
        /*002a*/ 	.short	(.L_179 - .L_178)
.L_178:
        /*002c*/ 	.word	0x00000000
        /*0030*/ 	.short	0x0001
        /*0032*/ 	.short	0x0008
        /*0034*/ 	.byte	0x00, 0xf5, 0x21, 0x00


	//----- nvinfo : EIATTR_KPARAM_INFO
	.align		4
.L_179:
        /*0038*/ 	.byte	0x04, 0x17
        /*003a*/ 	.short	(.L_181 - .L_180)
.L_180:
        /*003c*/ 	.word	0x00000000
        /*0040*/ 	.short	0x0000
        /*0042*/ 	.short	0x0000
        /*0044*/ 	.byte	0x00, 0xf5, 0x21, 0x00


	//----- nvinfo : EIATTR_SPARSE_MMA_MASK
	.align		4
.L_181:
        /*0048*/ 	.byte	0x03, 0x50
        /*004a*/ 	.short	0x0000


	//----- nvinfo : EIATTR_MAXREG_COUNT
	.align		4
        /*004c*/ 	.byte	0x03, 0x1b
        /*004e*/ 	.short	0x00ff


	//----- nvinfo : EIATTR_MERCURY_ISA_VERSION
	.align		4
        /*0050*/ 	.byte	0x03, 0x5f
        /*0052*/ 	.short	0x0101


	//----- nvinfo : EIATTR_VRC_CTA_INIT_COUNT
	.align		4
        /*0054*/ 	.byte	0x02, 0x4a
	.zero		1
	.zero		1


	//----- nvinfo : EIATTR_EXIT_INSTR_OFFSETS
	.align		4
        /*0058*/ 	.byte	0x04, 0x1c
        /*005a*/ 	.short	(.L_183 - .L_182)


	//   ....[0]....
.L_182:
        /*005c*/ 	.word	0x00000070


	//   ....[1]....
        /*0060*/ 	.word	0x00000130


	//----- nvinfo : EIATTR_CBANK_PARAM_SIZE
	.align		4
.L_183:
        /*0064*/ 	.byte	0x03, 0x19
        /*0066*/ 	.short	0x001c


	//----- nvinfo : EIATTR_PARAM_CBANK
	.align		4
        /*0068*/ 	.byte	0x04, 0x0a
        /*006a*/ 	.short	(.L_185 - .L_184)
	.align		4
.L_184:
        /*006c*/ 	.word	index@(.nv.constant0._Z10vecPlusVecPfS_S_i)
        /*0070*/ 	.short	0x0380
        /*0072*/ 	.short	0x001c


	//----- nvinfo : EIATTR_SW_WAR
	.align		4
.L_185:
        /*0074*/ 	.byte	0x04, 0x36
        /*0076*/ 	.short	(.L_187 - .L_186)
.L_186:
        /*0078*/ 	.word	0x00000008
.L_187:


//--------------------- .nv.info._Z7matVec2PfS_S_i --------------------------
	.section	.nv.info._Z7matVec2PfS_S_i,"",@"SHT_CUDA_INFO"
	.sectionflags	@""
	.align	4


	//----- nvinfo : EIATTR_CUDA_API_VERSION
	.align		4
        /*0000*/ 	.byte	0x04, 0x37
        /*0002*/ 	.short	(.L_189 - .L_188)
.L_188:
        /*0004*/ 	.word	0x00000082


	//----- nvinfo : EIATTR_KPARAM_INFO
	.align		4
.L_189:
        /*0008*/ 	.byte	0x04, 0x17
        /*000a*/ 	.short	(.L_191 - .L_190)
.L_190:
        /*000c*/ 	.word	0x00000000
        /*0010*/ 	.short	0x0003
        /*0012*/ 	.short	0x0018
        /*0014*/ 	.byte	0x00, 0xf0, 0x11, 0x00


	//----- nvinfo : EIATTR_KPARAM_INFO
	.align		4
.L_191:
        /*0018*/ 	.byte	0x04, 0x17
        /*001a*/ 	.short	(.L_193 - .L_192)
.L_192:
        /*001c*/ 	.word	0x00000000
        /*0020*/ 	.short	0x0002
        /*0022*/ 	.short	0x0010
        /*0024*/ 	.byte	0x00, 0xf5, 0x21, 0x00


	//----- nvinfo : EIATTR_KPARAM_INFO
	.align		4
.L_193:
        /*0028*/ 	.byte	0x04, 0x17
        /*002a*/ 	.short	(.L_195 - .L_194)
.L_194:
        /*002c*/ 	.word	0x00000000
        /*0030*/ 	.short	0x0001
        /*0032*/ 	.short	0x0008
        /*0034*/ 	.byte	0x00, 0xf5, 0x21, 0x00


	//----- nvinfo : EIATTR_KPARAM_INFO
	.align		4
.L_195:
        /*0038*/ 	.byte	0x04, 0x17
        /*003a*/ 	.short	(.L_197 - .L_196)
.L_196:
        /*003c*/ 	.word	0x00000000
        /*0040*/ 	.short	0x0000
        /*0042*/ 	.short	0x0000
        /*0044*/ 	.byte	0x00, 0xf5, 0x21, 0x00


	//----- nvinfo : EIATTR_SPARSE_MMA_MASK
	.align		4
.L_197:
        /*0048*/ 	.byte	0x03, 0x50
        /*004a*/ 	.short	0x0000


	//----- nvinfo : EIATTR_MAXREG_COUNT
	.align		4
        /*004c*/ 	.byte	0x03, 0x1b
        /*004e*/ 	.short	0x00ff


	//----- nvinfo : EIATTR_NUM_BARRIERS
	.align		4
        /*0050*/ 	.byte	0x02, 0x4c
        /*0052*/ 	.byte	0x01
	.zero		1


	//----- nvinfo : EIATTR_MERCURY_ISA_VERSION
	.align		4
        /*0054*/ 	.byte	0x03, 0x5f
        /*0056*/ 	.short	0x0101


	//----- nvinfo : EIATTR_VRC_CTA_INIT_COUNT
	.align		4
        /*0058*/ 	.byte	0x02, 0x4a
	.zero		1
	.zero		1


	//----- nvinfo : EIATTR_EXIT_INSTR_OFFSETS
	.align		4
        /*005c*/ 	.byte	0x04, 0x1c
        /*005e*/ 	.short	(.L_199 - .L_198)


	//   ....[0]....
.L_198:
        /*0060*/ 	.word	0x000001d0


	//   ....[1]....
        /*0064*/ 	.word	0x00000c20


	//----- nvinfo : EIATTR_CRS_STACK_SIZE
	.align		4
.L_199:
        /*0068*/ 	.byte	0x04, 0x1e
        /*006a*/ 	.short	(.L_201 - .L_200)
.L_200:
        /*006c*/ 	.word	0x00000000


	//----- nvinfo : EIATTR_CBANK_PARAM_SIZE
	.align		4
.L_201:
        /*0070*/ 	.byte	0x03, 0x19
        /*0072*/ 	.short	0x001c


	//----- nvinfo : EIATTR_PARAM_CBANK
	.align		4
        /*0074*/ 	.byte	0x04, 0x0a
        /*0076*/ 	.short	(.L_203 - .L_202)
	.align		4
.L_202:
        /*0078*/ 	.word	index@(.nv.constant0._Z7matVec2PfS_S_i)
        /*007c*/ 	.short	0x0380
        /*007e*/ 	.short	0x001c


	//----- nvinfo : EIATTR_SW_WAR
	.align		4
.L_203:
        /*0080*/ 	.byte	0x04, 0x36
        /*0082*/ 	.short	(.L_205 - .L_204)
.L_204:
        /*0084*/ 	.word	0x00000008
.L_205:


//--------------------- .nv.info._Z6matVecPfS_S_i --------------------------
	.section	.nv.info._Z6matVecPfS_S_i,"",@"SHT_CUDA_INFO"
	.sectionflags	@""
	.align	4


	//----- nvinfo : EIATTR_CUDA_API_VERSION
	.align		4
        /*0000*/ 	.byte	0x04, 0x37
        /*0002*/ 	.short	(.L_207 - .L_206)
.L_206:
        /*0004*/ 	.word	0x00000082


	//----- nvinfo : EIATTR_KPARAM_INFO
	.align		4
.L_207:
        /*0008*/ 	.byte	0x04, 0x17
        /*000a*/ 	.short	(.L_209 - .L_208)
.L_208:
        /*000c*/ 	.word	0x00000000
        /*0010*/ 	.short	0x0003
        /*0012*/ 	.short	0x0018
        /*0014*/ 	.byte	0x00, 0xf0, 0x11, 0x00


	//----- nvinfo : EIATTR_KPARAM_INFO
	.align		4
.L_209:
        /*0018*/ 	.byte	0x04, 0x17
        /*001a*/ 	.short	(.L_211 - .L_210)
.L_210:
        /*001c*/ 	.word	0x00000000
        /*0020*/ 	.short	0x0002
        /*0022*/ 	.short	0x0010
        /*0024*/ 	.byte	0x00, 0xf5, 0x21, 0x00


	//----- nvinfo : EIATTR_KPARAM_INFO
	.align		4
.L_211:
        /*0028*/ 	.byte	0x04, 0x17
        /*002a*/ 	.short	(.L_213 - .L_212)
.L_212:
        /*002c*/ 	.word	0x00000000
        /*0030*/ 	.short	0x0001
        /*0032*/ 	.short	0x0008
        /*0034*/ 	.byte	0x00, 0xf5, 0x21, 0x00


	//----- nvinfo : EIATTR_KPARAM_INFO
	.align		4
.L_213:
        /*0038*/ 	.byte	0x04, 0x17
        /*003a*/ 	.short	(.L_215 - .L_214)
.L_214:
        /*003c*/ 	.word	0x00000000
        /*0040*/ 	.short	0x0000
        /*0042*/ 	.short	0x0000
        /*0044*/ 	.byte	0x00, 0xf5, 0x21, 0x00


	//----- nvinfo : EIATTR_SPARSE_MMA_MASK
	.align		4
.L_215:
        /*0048*/ 	.byte	0x03, 0x50
        /*004a*/ 	.short	0x0000


	//----- nvinfo : EIATTR_MAXREG_COUNT
	.align		4
        /*004c*/ 	.byte	0x03, 0x1b
        /*004e*/ 	.short	0x00ff


	//----- nvinfo : EIATTR_MERCURY_ISA_VERSION
	.align		4
        /*0050*/ 	.byte	0x03, 0x5f
        /*0052*/ 	.short	0x0101


	//----- nvinfo : EIATTR_VRC_CTA_INIT_COUNT
	.align		4
        /*0054*/ 	.byte	0x02, 0x4a
	.zero		1
	.zero		1


	//----- nvinfo : EIATTR_EXIT_INSTR_OFFSETS
	.align		4
        /*0058*/ 	.byte	0x04, 0x1c
        /*005a*/ 	.short	(.L_217 - .L_216)


	//   ....[0]....
.L_216:
        /*005c*/ 	.word	0x00000070


	//   ....[1]....
        /*0060*/ 	.word	0x00000d00


	//----- nvinfo : EIATTR_CBANK_PARAM_SIZE
	.align		4
.L_217:
        /*0064*/ 	.byte	0x03, 0x19
        /*0066*/ 	.short	0x001c


	//----- nvinfo : EIATTR_PARAM_CBANK
	.align		4
        /*0068*/ 	.byte	0x04, 0x0a
        /*006a*/ 	.short	(.L_219 - .L_218)
	.align		4
.L_218:
        /*006c*/ 	.word	index@(.nv.constant0._Z6matVecPfS_S_i)
        /*0070*/ 	.short	0x0380
        /*0072*/ 	.short	0x001c


	//----- nvinfo : EIATTR_SW_WAR
	.align		4
.L_219:
        /*0074*/ 	.byte	0x04, 0x36
        /*0076*/ 	.short	(.L_221 - .L_220)
.L_220:
        /*0078*/ 	.word	0x00000008
.L_221:


//--------------------- .nv.callgraph             --------------------------
	.section	.nv.callgraph,"",@"SHT_CUDA_CALLGRAPH"
	.align	4
	.sectionentsize	8
	.align		4
        /*0000*/ 	.word	0x00000000
	.align		4
        /*0004*/ 	.word	0xffffffff
	.align		4
        /*0008*/ 	.word	0x00000000
	.align		4
        /*000c*/ 	.word	0xfffffffe
	.align		4
        /*0010*/ 	.word	0x00000000
	.align		4
        /*0014*/ 	.word	0xfffffffd
	.align		4
        /*0018*/ 	.word	0x00000000
	.align		4
        /*001c*/ 	.word	0xfffffffc


//--------------------- .text._Z6dividePfS_S_     --------------------------
	.section	.text._Z6dividePfS_S_,"ax",@progbits
	.align	128
        .global         _Z6dividePfS_S_
        .type           _Z6dividePfS_S_,@function
        .size           _Z6dividePfS_S_,(.L_x_41 - _Z6dividePfS_S_)
        .other          _Z6dividePfS_S_,@"STO_CUDA_ENTRY STV_DEFAULT"
_Z6dividePfS_S_:
.text._Z6dividePfS_S_:
[----:B------:R-:W-:Y:S01]  /*0000*/  LDC R1, c[0x0][0x37c] ;  /* 0x0000df00ff017b82 */ /* 0x000fe20000000800 */
[----:B------:R-:W0:Y:S07]  /*0010*/  S2R R0, SR_TID.X ;  /* 0x0000000000007919 */ /* 0x000e2e0000002100 */
[----:B------:R-:W1:Y:S01]  /*0020*/  S2UR UR4, SR_CTAID.X ;  /* 0x00000000000479c3 */ /* 0x000e620000002500 */
[----:B------:R-:W1:Y:S02]  /*0030*/  LDCU UR5, c[0x0][0x360] ;  /* 0x00006c00ff0577ac */ /* 0x000e640008000800 */
[----:B-1----:R-:W-:Y:S01]  /*0040*/  UIMAD UR4, UR4, UR5, URZ ;  /* 0x00000005040472a4 */ /* 0x002fe2000f8e02ff */
[----:B0-----:R-:W-:-:S05]  /*0050*/  IMAD.MOV R0, RZ, RZ, -R0 ;  /* 0x000000ffff007224 */ /* 0x001fca00078e0a00 */
[----:B------:R-:W-:-:S13]  /*0060*/  ISETP.NE.AND P0, PT, R0, UR4, PT ;  /* 0x0000000400007c0c */ /* 0x000fda000bf05270 */
[----:B------:R-:W-:Y:S05]  /*0070*/  @P0 EXIT ;  /* 0x000000000000094d */ /* 0x000fea0003800000 */
[----:B------:R-:W0:Y:S01]  /*0080*/  LDC.64 R4, c[0x0][0x388] ;  /* 0x0000e200ff047b82 */ /* 0x000e220000000a00 */
[----:B------:R-:W0:Y:S07]  /*0090*/  LDCU.64 UR4, c[0x0][0x358] ;  /* 0x00006b00ff0477ac */ /* 0x000e2e0008000a00 */
[----:B------:R-:W1:Y:S01]  /*00a0*/  LDC.64 R2, c[0x0][0x380] ;  /* 0x0000e000ff027b82 */ /* 0x000e620000000a00 */
[----:B0-----:R-:W2:Y:S04]  /*00b0*/  LDG.E R5, desc[UR4][R4.64] ;  /* 0x0000000404057981 */ /* 0x001ea8000c1e1900 */
[----:B-1----:R-:W3:Y:S01]  /*00c0*/  LDG.E R0, desc[UR4][R2.64] ;  /* 0x0000000402007981 */ /* 0x002ee2000c1e1900 */
[----:B--2---:R-:W0:Y:S08]  /*00d0*/  MUFU.RCP R6, R5 ;  /* 0x0000000500067308 */ /* 0x004e300000001000 */
[----:B---3--:R-:W1:Y:S01]  /*00e0*/  FCHK P0, R0, R5 ;  /* 0x0000000500007302 */ /* 0x008e620000000000 */
[----:B0-----:R-:W-:-:S04]  /*00f0*/  FFMA R7, -R5, R6, 1 ;  /* 0x3f80000005077423 */ /* 0x001fc80000000106 */
[----:B------:R-:W-:-:S04]  /*0100*/  FFMA R7, R6, R7, R6 ;  /* 0x0000000706077223 */ /* 0x000fc80000000006 */
[----:B------:R-:W-:-:S04]  /*0110*/  FFMA R6, R0, R7, RZ ;  /* 0x0000000700067223 */ /* 0x000fc800000000ff */
[----:B------:R-:W-:-:S04]  /*0120*/  FFMA R8, -R5, R6, R0 ;  /* 0x0000000605087223 */ /* 0x000fc80000000100 */
[----:B------:R-:W-:Y:S01]  /*0130*/  FFMA R7, R7, R8, R6 ;  /* 0x0000000807077223 */ /* 0x000fe20000000006 */
[----:B-1----:R-:W-:Y:S06]  /*0140*/  @!P0 BRA `(.L_x_0) ;  /* 0x0000000000088947 */ /* 0x002fec0003800000 */
[----:B------:R-:W-:-:S07]  /*0150*/  MOV R2, 0x170 ;  /* 0x0000017000027802 */ /* 0x000fce0000000f00 */
[----:B------:R-:W-:Y:S05]  /*0160*/  CALL.REL.NOINC `($__internal_0_$__cuda_sm3x_div_rn_noftz_f32_slowpath) ;  /* 0x00000000000c7944 */ /* 0x000fea0003c00000 */
.L_x_0:
[----:B------:R-:W0:Y:S02]  /*0170*/  LDC.64 R2, c[0x0][0x390] ;  /* 0x0000e400ff027b82 */ /* 0x000e240000000a00 */
[----:B0-----:R-:W-:Y:S01]  /*0180*/  STG.E desc[UR4][R2.64], R7 ;  /* 0x0000000702007986 */ /* 0x001fe2000c101904 */
[----:B------:R-:W-:Y:S05]  /*0190*/  EXIT ;  /* 0x000000000000794d */ /* 0x000fea0003800000 */
        .weak           $__internal_0_$__cuda_sm3x_div_rn_noftz_f32_slowpath
        .type           $__internal_0_$__cuda_sm3x_div_rn_noftz_f32_slowpath,@function
        .size           $__internal_0_$__cuda_sm3x_div_rn_noftz_f32_slowpath,(.L_x_41 - $__internal_0_$__cuda_sm3x_div_rn_noftz_f32_slowpath)
$__internal_0_$__cuda_sm3x_div_rn_noftz_f32_slowpath:
[----:B------:R-:W-:Y:S01]  /*01a0*/  SHF.R.U32.HI R4, RZ, 0x17, R5 ;  /* 0x00000017ff047819 */ /* 0x000fe20000011605 */
[--C-:B------:R-:W-:Y:S01]  /*01b0*/  IMAD.MOV.U32 R7, RZ, RZ, R0.reuse ;  /* 0x000000ffff077224 */ /* 0x100fe200078e0000 */
[----:B------:R-:W-:Y:S02]  /*01c0*/  SHF.R.U32.HI R3, RZ, 0x17, R0 ;  /* 0x00000017ff037819 */ /* 0x000fe40000011600 */
[----:B------:R-:W-:Y:S02]  /*01d0*/  LOP3.LUT R6, R4, 0xff, RZ, 0xc0, !PT ;  /* 0x000000ff04067812 */ /* 0x000fe400078ec0ff */
[----:B------:R-:W-:-:S03]  /*01e0*/  LOP3.LUT R4, R3, 0xff, RZ, 0xc0, !PT ;  /* 0x000000ff03047812 */ /* 0x000fc600078ec0ff */
[----:B------:R-:W-:Y:S02]  /*01f0*/  VIADD R10, R6, 0xffffffff ;  /* 0xffffffff060a7836 */ /* 0x000fe40000000000 */
[----:B------:R-:W-:-:S03]  /*0200*/  VIADD R9, R4, 0xffffffff ;  /* 0xffffffff04097836 */ /* 0x000fc60000000000 */
[----:B------:R-:W-:-:S04]  /*0210*/  ISETP.GT.U32.AND P0, PT, R10, 0xfd, PT ;  /* 0x000000fd0a00780c */ /* 0x000fc80003f04070 */
[----:B------:R-:W-:-:S13]  /*0220*/  ISETP.GT.U32.OR P0, PT, R9, 0xfd, P0 ;  /* 0x000000fd0900780c */ /* 0x000fda0000704470 */
[----:B------:R-:W-:Y:S01]  /*0230*/  @!P0 IMAD.MOV.U32 R8, RZ, RZ, RZ ;  /* 0x000000ffff088224 */ /* 0x000fe200078e00ff */
[----:B------:R-:W-:Y:S06]  /*0240*/  @!P0 BRA `(.L_x_1) ;  /* 0x0000000000608947 */ /* 0x000fec0003800000 */
[----:B------:R-:W-:Y:S01]  /*0250*/  FSETP.GTU.FTZ.AND P0, PT, |R0|, +INF , PT ;  /* 0x7f8000000000780b */ /* 0x000fe20003f1c200 */
[----:B------:R-:W-:Y:S01]  /*0260*/  IMAD.MOV.U32 R3, RZ, RZ, R5 ;  /* 0x000000ffff037224 */ /* 0x000fe200078e0005 */
[----:B------:R-:W-:-:S04]  /*0270*/  FSETP.GTU.FTZ.AND P1, PT, |R5|, +INF , PT ;  /* 0x7f8000000500780b */ /* 0x000fc80003f3c200 */
[----:B------:R-:W-:-:S13]  /*0280*/  PLOP3.LUT P0, PT, P0, P1, PT, 0xf8, 0x8f ;  /* 0x00000000008f781c */ /* 0x000fda0000703f70 */
[----:B------:R-:W-:Y:S05]  /*0290*/  @P0 BRA `(.L_x_2) ;  /* 0x0000000400440947 */ /* 0x000fea0003800000 */
[----:B------:R-:W-:-:S13]  /*02a0*/  LOP3.LUT P0, RZ, R5, 0x7fffffff, R7, 0xc8, !PT ;  /* 0x7fffffff05ff7812 */ /* 0x000fda000780c807 */
[----:B------:R-:W-:Y:S05]  /*02b0*/  @!P0 BRA `(.L_x_3) ;  /* 0x0000000400348947 */ /* 0x000fea0003800000 */
[C---:B------:R-:W-:Y:S02]  /*02c0*/  FSETP.NEU.FTZ.AND P2, PT, |R0|.reuse, +INF , PT ;  /* 0x7f8000000000780b */ /* 0x040fe40003f5d200 */
[----:B------:R-:W-:Y:S02]  /*02d0*/  FSETP.NEU.FTZ.AND P1, PT, |R3|, +INF , PT ;  /* 0x7f8000000300780b */ /* 0x000fe40003f3d200 */
[----:B------:R-:W-:-:S11]  /*02e0*/  FSETP.NEU.FTZ.AND P0, PT, |R0|, +INF , PT ;  /* 0x7f8000000000780b */ /* 0x000fd60003f1d200 */
[----:B------:R-:W-:Y:S05]  /*02f0*/  @!P1 BRA !P2, `(.L_x_3) ;  /* 0x0000000400249947 */ /* 0x000fea0005000000 */
[----:B------:R-:W-:-:S04]  /*0300*/  LOP3.LUT P2, RZ, R7, 0x7fffffff, RZ, 0xc0, !PT ;  /* 0x7fffffff07ff7812 */ /* 0x000fc8000784c0ff */
[----:B------:R-:W-:-:S13]  /*0310*/  PLOP3.LUT P1, PT, P1, P2, PT, 0x2f, 0xf2 ;  /* 0x0000000000f2781c */ /* 0x000fda0000f24577 */
[----:B------:R-:W-:Y:S05]  /*0320*/  @P1 BRA `(.L_x_4) ;  /* 0x0000000400101947 */ /* 0x000fea0003800000 */
[----:B------:R-:W-:-:S04]  /*0330*/  LOP3.LUT P1, RZ, R5, 0x7fffffff, RZ, 0xc0, !PT ;  /* 0x7fffffff05ff7812 */ /* 0x000fc8000782c0ff */
[----:B------:R-:W-:-:S13]  /*0340*/  PLOP3.LUT P0, PT, P0, P1, PT, 0x2f, 0xf2 ;  /* 0x0000000000f2781c */ /* 0x000fda0000702577 */
[----:B------:R-:W-:Y:S05]  /*0350*/  @P0 BRA `(.L_x_5) ;  /* 0x0000000000f80947 */ /* 0x000fea0003800000 */
[----:B------:R-:W-:Y:S02]  /*0360*/  ISETP.GE.AND P0, PT, R9, RZ, PT ;  /* 0x000000ff0900720c */ /* 0x000fe40003f06270 */
[----:B------:R-:W-:-:S11]  /*0370*/  ISETP.GE.AND P1, PT, R10, RZ, PT ;  /* 0x000000ff0a00720c */ /* 0x000fd60003f26270 */
[----:B------:R-:W-:Y:S02]  /*0380*/  @P0 IMAD.MOV.U32 R8, RZ, RZ, RZ ;  /* 0x000000ffff080224 */ /* 0x000fe400078e00ff */
[----:B------:R-:W-:Y:S01]  /*0390*/  @!P0 FFMA R7, R0, 1.84467440737095516160e+19, RZ ;  /* 0x5f80000000078823 */ /* 0x000fe200000000ff */
[----:B------:R-:W-:Y:S02]  /*03a0*/  @!P0 IMAD.MOV.U32 R8, RZ, RZ, -0x40 ;  /* 0xffffffc0ff088424 */ /* 0x000fe400078e00ff */
[----:B------:R-:W-:Y:S02]  /*03b0*/  @!P1 FFMA R5, R3, 1.84467440737095516160e+19, RZ ;  /* 0x5f80000003059823 */ /* 0x000fe400000000ff */
[----:B------:R-:W-:-:S07]  /*03c0*/  @!P1 VIADD R8, R8, 0x40 ;  /* 0x0000004008089836 */ /* 0x000fce0000000000 */
.L_x_1:
[----:B------:R-:W-:Y:S01]  /*03d0*/  LEA R0, R6, 0xc0800000, 0x17 ;  /* 0xc080000006007811 */ /* 0x000fe200078eb8ff */
[----:B------:R-:W-:-:S04]  /*03e0*/  VIADD R4, R4, 0xffffff81 ;  /* 0xffffff8104047836 */ /* 0x000fc80000000000 */
[----:B------:R-:W-:Y:S02]  /*03f0*/  IMAD.IADD R5, R5, 0x1, -R0 ;  /* 0x0000000105057824 */ /* 0x000fe400078e0a00 */
[----:B------:R-:W-:Y:S02]  /*0400*/  IMAD R0, R4, -0x800000, R7 ;  /* 0xff80000004007824 */ /* 0x000fe400078e0207 */
[----:B------:R-:W0:Y:S01]  /*0410*/  MUFU.RCP R3, R5 ;  /* 0x0000000500037308 */ /* 0x000e220000001000 */
[----:B------:R-:W-:-:S04]  /*0420*/  FADD.FTZ R9, -R5, -RZ ;  /* 0x800000ff05097221 */ /* 0x000fc80000010100 */
[----:B0-----:R-:W-:-:S04]  /*0430*/  FFMA R10, R3, R9, 1 ;  /* 0x3f800000030a7423 */ /* 0x001fc80000000009 */
[----:B------:R-:W-:-:S04]  /*0440*/  FFMA R12, R3, R10, R3 ;  /* 0x0000000a030c7223 */ /* 0x000fc80000000003 */
[----:B------:R-:W-:-:S04]  /*0450*/  FFMA R3, R0, R12, RZ ;  /* 0x0000000c00037223 */ /* 0x000fc800000000ff */
[----:B------:R-:W-:-:S04]  /*0460*/  FFMA R10, R9, R3, R0 ;  /* 0x00000003090a7223 */ /* 0x000fc80000000000 */
[----:B------:R-:W-:Y:S01]  /*0470*/  FFMA R11, R12, R10, R3 ;  /* 0x0000000a0c0b7223 */ /* 0x000fe20000000003 */
[----:B------:R-:W-:-:S03]  /*0480*/  IADD3 R3, PT, PT, R4, 0x7f, -R6 ;  /* 0x0000007f04037810 */ /* 0x000fc60007ffe806 */
[----:B------:R-:W-:Y:S02]  /*0490*/  FFMA R10, R9, R11, R0 ;  /* 0x0000000b090a7223 */ /* 0x000fe40000000000 */
[----:B------:R-:W-:Y:S02]  /*04a0*/  IMAD.IADD R3, R3, 0x1, R8 ;  /* 0x0000000103037824 */ /* 0x000fe400078e0208 */
[----:B------:R-:W-:-:S05]  /*04b0*/  FFMA R7, R12, R10, R11 ;  /* 0x0000000a0c077223 */ /* 0x000fca000000000b */
[----:B------:R-:W-:-:S04]  /*04c0*/  SHF.R.U32.HI R0, RZ, 0x17, R7 ;  /* 0x00000017ff007819 */ /* 0x000fc80000011607 */
[----:B------:R-:W-:-:S05]  /*04d0*/  LOP3.LUT R0, R0, 0xff, RZ, 0xc0, !PT ;  /* 0x000000ff00007812 */ /* 0x000fca00078ec0ff */
[----:B------:R-:W-:-:S04]  /*04e0*/  IMAD.IADD R6, R0, 0x1, R3 ;  /* 0x0000000100067824 */ /* 0x000fc800078e0203 */
[----:B------:R-:W-:-:S05]  /*04f0*/  VIADD R0, R6, 0xffffffff ;  /* 0xffffffff06007836 */ /* 0x000fca0000000000 */
[----:B------:R-:W-:-:S13]  /*0500*/  ISETP.GE.U32.AND P0, PT, R0, 0xfe, PT ;  /* 0x000000fe0000780c */ /* 0x000fda0003f06070 */
[----:B------:R-:W-:Y:S05]  /*0510*/  @!P0 BRA `(.L_x_6) ;  /* 0x0000000000808947 */ /* 0x000fea0003800000 */
[----:B------:R-:W-:-:S13]  /*0520*/  ISETP.GT.AND P0, PT, R6, 0xfe, PT ;  /* 0x000000fe0600780c */ /* 0x000fda0003f04270 */
[----:B------:R-:W-:Y:S05]  /*0530*/  @P0 BRA `(.L_x_7) ;  /* 0x00000000006c0947 */ /* 0x000fea0003800000 */
[----:B------:R-:W-:-:S13]  /*0540*/  ISETP.GE.AND P0, PT, R6, 0x1, PT ;  /* 0x000000010600780c */ /* 0x000fda0003f06270 */
[----:B------:R-:W-:Y:S05]  /*0550*/  @P0 BRA `(.L_x_8) ;  /* 0x0000000000980947 */ /* 0x000fea0003800000 */
[----:B------:R-:W-:Y:S02]  /*0560*/  ISETP.GE.AND P0, PT, R6, -0x18, PT ;  /* 0xffffffe80600780c */ /* 0x000fe40003f06270 */
[----:B------:R-:W-:-:S11]  /*0570*/  LOP3.LUT R7, R7, 0x80000000, RZ, 0xc0, !PT ;  /* 0x8000000007077812 */ /* 0x000fd600078ec0ff */
[----:B------:R-:W-:Y:S05]  /*0580*/  @!P0 BRA `(.L_x_8) ;  /* 0x00000000008c8947 */ /* 0x000fea0003800000 */
[-CC-:B------:R-:W-:Y:S01]  /*0590*/  FFMA.RZ R0, R12, R10.reuse, R11.reuse ;  /* 0x0000000a0c007223 */ /* 0x180fe2000000c00b */
[----:B------:R-:W-:Y:S02]  /*05a0*/  VIADD R5, R6, 0x20 ;  /* 0x0000002006057836 */ /* 0x000fe40000000000 */
[-CC-:B------:R-:W-:Y:S01]  /*05b0*/  FFMA.RM R3, R12, R10.reuse, R11.reuse ;  /* 0x0000000a0c037223 */ /* 0x180fe2000000400b */
[----:B------:R-:W-:Y:S02]  /*05c0*/  ISETP.NE.AND P2, PT, R6, RZ, PT ;  /* 0x000000ff0600720c */ /* 0x000fe40003f45270 */
[----:B------:R-:W-:Y:S01]  /*05d0*/  LOP3.LUT R4, R0, 0x7fffff, RZ, 0xc0, !PT ;  /* 0x007fffff00047812 */ /* 0x000fe200078ec0ff */
[----:B------:R-:W-:Y:S01]  /*05e0*/  FFMA.RP R0, R12, R10, R11 ;  /* 0x0000000a0c007223 */ /* 0x000fe2000000800b */
[----:B------:R-:W-:Y:S01]  /*05f0*/  ISETP.NE.AND P1, PT, R6, RZ, PT ;  /* 0x000000ff0600720c */ /* 0x000fe20003f25270 */
[----:B------:R-:W-:Y:S01]  /*0600*/  IMAD.MOV R6, RZ, RZ, -R6 ;  /* 0x000000ffff067224 */ /* 0x000fe200078e0a06 */
[----:B------:R-:W-:-:S02]  /*0610*/  LOP3.LUT R4, R4, 0x800000, RZ, 0xfc, !PT ;  /* 0x0080000004047812 */ /* 0x000fc400078efcff */
[----:B------:R-:W-:Y:S02]  /*0620*/  FSETP.NEU.FTZ.AND P0, PT, R0, R3, PT ;  /* 0x000000030000720b */ /* 0x000fe40003f1d000 */
[----:B------:R-:W-:Y:S02]  /*0630*/  SHF.L.U32 R5, R4, R5, RZ ;  /* 0x0000000504057219 */ /* 0x000fe400000006ff */
[----:B------:R-:W-:Y:S02]  /*0640*/  SEL R3, R6, RZ, P2 ;  /* 0x000000ff06037207 */ /* 0x000fe40001000000 */
[----:B------:R-:W-:Y:S02]  /*0650*/  ISETP.NE.AND P1, PT, R5, RZ, P1 ;  /* 0x000000ff0500720c */ /* 0x000fe40000f25270 */
[----:B------:R-:W-:Y:S02]  /*0660*/  SHF.R.U32.HI R3, RZ, R3, R4 ;  /* 0x00000003ff037219 */ /* 0x000fe40000011604 */
[----:B------:R-:W-:-:S02]  /*0670*/  PLOP3.LUT P0, PT, P0, P1, PT, 0xf8, 0x8f ;  /* 0x00000000008f781c */ /* 0x000fc40000703f70 */
[----:B------:R-:W-:Y:S02]  /*0680*/  SHF.R.U32.HI R5, RZ, 0x1, R3 ;  /* 0x00000001ff057819 */ /* 0x000fe40000011603 */
[----:B------:R-:W-:-:S04]  /*0690*/  SEL R0, RZ, 0x1, !P0 ;  /* 0x00000001ff007807 */ /* 0x000fc80004000000 */
[----:B------:R-:W-:-:S04]  /*06a0*/  LOP3.LUT R0, R0, 0x1, R5, 0xf8, !PT ;  /* 0x0000000100007812 */ /* 0x000fc800078ef805 */
[----:B------:R-:W-:-:S05]  /*06b0*/  LOP3.LUT R0, R0, R3, RZ, 0xc0, !PT ;  /* 0x0000000300007212 */ /* 0x000fca00078ec0ff */
[----:B------:R-:W-:-:S05]  /*06c0*/  IMAD.IADD R0, R5, 0x1, R0 ;  /* 0x0000000105007824 */ /* 0x000fca00078e0200 */
[----:B------:R-:W-:Y:S01]  /*06d0*/  LOP3.LUT R7, R0, R7, RZ, 0xfc, !PT ;  /* 0x0000000700077212 */ /* 0x000fe200078efcff */
[----:B------:R-:W-:Y:S06]  /*06e0*/  BRA `(.L_x_8) ;  /* 0x0000000000347947 */ /* 0x000fec0003800000 */
.L_x_7:
[----:B------:R-:W-:-:S04]  /*06f0*/  LOP3.LUT R7, R7, 0x80000000, RZ, 0xc0, !PT ;  /* 0x8000000007077812 */ /* 0x000fc800078ec0ff */
[----:B------:R-:W-:Y:S01]  /*0700*/  LOP3.LUT R7, R7, 0x7f800000, RZ, 0xfc, !PT ;  /* 0x7f80000007077812 */ /* 0x000fe200078efcff */
[----:B------:R-:W-:Y:S06]  /*0710*/  BRA `(.L_x_8) ;  /* 0x0000000000287947 */ /* 0x000fec0003800000 */
.L_x_6:
[----:B------:R-:W-:Y:S01]  /*0720*/  IMAD R7, R3, 0x800000, R7 ;  /* 0x0080000003077824 */ /* 0x000fe200078e0207 */
[----:B------:R-:W-:Y:S06]  /*0730*/  BRA `(.L_x_8) ;  /* 0x0000000000207947 */ /* 0x000fec0003800000 */
.L_x_5:
[----:B------:R-:W-:-:S04]  /*0740*/  LOP3.LUT R7, R5, 0x80000000, R7, 0x48, !PT ;  /* 0x8000000005077812 */ /* 0x000fc800078e4807 */
[----:B------:R-:W-:Y:S01]  /*0750*/  LOP3.LUT R7, R7, 0x7f800000, RZ, 0xfc, !PT ;  /* 0x7f80000007077812 */ /* 0x000fe200078efcff */
[----:B------:R-:W-:Y:S06]  /*0760*/  BRA `(.L_x_8) ;  /* 0x0000000000147947 */ /* 0x000fec0003800000 */
.L_x_4:
[----:B------:R-:W-:Y:S01]  /*0770*/  LOP3.LUT R7, R5, 0x80000000, R7, 0x48, !PT ;  /* 0x8000000005077812 */ /* 0x000fe200078e4807 */
[----:B------:R-:W-:Y:S06]  /*0780*/  BRA `(.L_x_8) ;  /* 0x00000000000c7947 */ /* 0x000fec0003800000 */
.L_x_3:
[----:B------:R-:W0:Y:S01]  /*0790*/  MUFU.RSQ R7, -QNAN ;  /* 0xffc0000000077908 */ /* 0x000e220000001400 */
[----:B------:R-:W-:Y:S05]  /*07a0*/  BRA `(.L_x_8) ;  /* 0x0000000000047947 */ /* 0x000fea0003800000 */
.L_x_2:
[----:B------:R-:W-:-:S07]  /*07b0*/  FADD.FTZ R7, R0, R3 ;  /* 0x0000000300077221 */ /* 0x000fce0000010000 */
.L_x_8:
[----:B------:R-:W-:-:S04]  /*07c0*/  IMAD.MOV.U32 R3, RZ, RZ, 0x0 ;  /* 0x00000000ff037424 */ /* 0x000fc800078e00ff */
[----:B0-----:R-:W-:Y:S05]  /*07d0*/  RET.REL.NODEC R2 `(_Z6dividePfS_S_) ;  /* 0xfffffff802087950 */ /* 0x001fea0003c3ffff */
.L_x_9:
[----:B------:R-:W-:-:S00]  /*07e0*/  BRA `(.L_x_9) ;  /* 0xfffffffc00fc7947 */ /* 0x000fc0000383ffff */
[----:B------:R-:W-:-:S00]  /*07f0*/  NOP ;  /* 0x0000000000007918 */ /* 0x000fc00000000000 */
        /* <DEDUP_REMOVED lines=8> */
.L_x_41:


//--------------------- .text._Z7memCopyPfS_i     --------------------------
	.section	.text._Z7memCopyPfS_i,"ax",@progbits
	.align	128
        .global         _Z7memCopyPfS_i
        .type           _Z7memCopyPfS_i,@function
        .size           _Z7memCopyPfS_i,(.L_x_43 - _Z7memCopyPfS_i)
        .other          _Z7memCopyPfS_i,@"STO_CUDA_ENTRY STV_DEFAULT"
_Z7memCopyPfS_i:
.text._Z7memCopyPfS_i:
[----:B------:R-:W-:Y:S01]  /*0000*/  LDC R1, c[0x0][0x37c] ;  /* 0x0000df00ff017b82 */ /* 0x000fe20000000800 */
[----:B------:R-:W0:Y:S07]  /*0010*/  S2R R0, SR_TID.X ;  /* 0x0000000000007919 */ /* 0x000e2e0000002100 */
[----:B------:R-:W0:Y:S01]  /*0020*/  S2UR UR4, SR_CTAID.X ;  /* 0x00000000000479c3 */ /* 0x000e220000002500 */
[----:B------:R-:W1:Y:S07]  /*0030*/  LDCU UR5, c[0x0][0x390] ;  /* 0x00007200ff0577ac */ /* 0x000e6e0008000800 */
[----:B------:R-:W0:Y:S02]  /*0040*/  LDC R7, c[0x0][0x360] ;  /* 0x0000d800ff077b82 */ /* 0x000e240000000800 */
[----:B0-----:R-:W-:-:S05]  /*0050*/  IMAD R7, R7, UR4, R0 ;  /* 0x0000000407077c24 */ /* 0x001fca000f8e0200 */
[----:B-1----:R-:W-:-:S13]  /*0060*/  ISETP.GE.U32.AND P0, PT, R7, UR5, PT ;  /* 0x0000000507007c0c */ /* 0x002fda000bf06070 */
[----:B------:R-:W-:Y:S05]  /*0070*/  @P0 EXIT ;  /* 0x000000000000094d */ /* 0x000fea0003800000 */
[----:B------:R-:W0:Y:S01]  /*0080*/  LDC.64 R2, c[0x0][0x380] ;  /* 0x0000e000ff027b82 */ /* 0x000e220000000a00 */
[----:B------:R-:W1:Y:S07]  /*0090*/  LDCU.64 UR4, c[0x0][0x358] ;  /* 0x00006b00ff0477ac */ /* 0x000e6e0008000a00 */
[----:B------:R-:W2:Y:S01]  /*00a0*/  LDC.64 R4, c[0x0][0x388] ;  /* 0x0000e200ff047b82 */ /* 0x000ea20000000a00 */
[----:B0-----:R-:W-:-:S06]  /*00b0*/  IMAD.WIDE.U32 R2, R7, 0x4, R2 ;  /* 0x0000000407027825 */ /* 0x001fcc00078e0002 */
[----:B-1----:R-:W3:Y:S01]  /*00c0*/  LDG.E R3, desc[UR4][R2.64] ;  /* 0x0000000402037981 */ /* 0x002ee2000c1e1900 */
[----:B--2---:R-:W-:-:S05]  /*00d0*/  IMAD.WIDE.U32 R4, R7, 0x4, R4 ;  /* 0x0000000407047825 */ /* 0x004fca00078e0004 */
[----:B---3--:R-:W-:Y:S01]  /*00e0*/  STG.E desc[UR4][R4.64], R3 ;  /* 0x0000000304007986 */ /* 0x008fe2000c101904 */
[----:B------:R-:W-:Y:S05]  /*00f0*/  EXIT ;  /* 0x000000000000794d */ /* 0x000fea0003800000 */
.L_x_10:
        /* <DEDUP_REMOVED lines=16> */
.L_x_43:


//--------------------- .text._Z9scalarVecPfS_S_i --------------------------
	.section	.text._Z9scalarVecPfS_S_i,"ax",@progbits
	.align	128
        .global         _Z9scalarVecPfS_S_i
        .type           _Z9scalarVecPfS_S_i,@function
        .size           _Z9scalarVecPfS_S_i,(.L_x_44 - _Z9scalarVecPfS_S_i)
        .other          _Z9scalarVecPfS_S_i,@"STO_CUDA_ENTRY STV_DEFAULT"
_Z9scalarVecPfS_S_i:
.text._Z9scalarVecPfS_S_i:
        /* <DEDUP_REMOVED lines=10> */
[----:B------:R-:W2:Y:S08]  /*00a0*/  LDC.64 R4, c[0x0][0x380] ;  /* 0x0000e000ff047b82 */ /* 0x000eb00000000a00 */
[----:B------:R-:W3:Y:S01]  /*00b0*/  LDC.64 R6, c[0x0][0x390] ;  /* 0x0000e400ff067b82 */ /* 0x000ee20000000a00 */
[----:B0-----:R-:W-:-:S06]  /*00c0*/  IMAD.WIDE.U32 R2, R9, 0x4, R2 ;  /* 0x0000000409027825 */ /* 0x001fcc00078e0002 */
[----:B-1----:R-:W4:Y:S04]  /*00d0*/  LDG.E R2, desc[UR4][R2.64] ;  /* 0x0000000402027981 */ /* 0x002f28000c1e1900 */
[----:B--2---:R-:W4:Y:S01]  /*00e0*/  LDG.E R5, desc[UR4][R4.64] ;  /* 0x0000000404057981 */ /* 0x004f22000c1e1900 */
[----:B---3--:R-:W-:-:S04]  /*00f0*/  IMAD.WIDE.U32 R6, R9, 0x4, R6 ;  /* 0x0000000409067825 */ /* 0x008fc800078e0006 */
[----:B----4-:R-:W-:-:S05]  /*0100*/  FMUL R9, R2, R5 ;  /* 0x0000000502097220 */ /* 0x010fca0000400000 */
[----:B------:R-:W-:Y:S01]  /*0110*/  STG.E desc[UR4][R6.64], R9 ;  /* 0x0000000906007986 */ /* 0x000fe2000c101904 */
[----:B------:R-:W-:Y:S05]  /*0120*/  EXIT ;  /* 0x000000000000794d */ /* 0x000fea0003800000 */
.L_x_11:
        /* <DEDUP_REMOVED lines=13> */
.L_x_44:


//--------------------- .text._Z7vecVec2PfS_S_i   --------------------------
	.section	.text._Z7vecVec2PfS_S_i,"ax",@progbits
	.align	128
        .global         _Z7vecVec2PfS_S_i
        .type           _Z7vecVec2PfS_S_i,@function
        .size           _Z7vecVec2PfS_S_i,(.L_x_45 - _Z7vecVec2PfS_S_i)
        .other          _Z7vecVec2PfS_S_i,@"STO_CUDA_ENTRY STV_DEFAULT"
_Z7vecVec2PfS_S_i:
.text._Z7vecVec2PfS_S_i:
[----:B------:R-:W-:Y:S01]  /*0000*/  LDC R1, c[0x0][0x37c] ;  /* 0x0000df00ff017b82 */ /* 0x000fe20000000800 */
[----:B------:R-:W0:Y:S07]  /*0010*/  S2R R11, SR_TID.X ;  /* 0x00000000000b7919 */ /* 0x000e2e0000002100 */
[----:B------:R-:W0:Y:S01]  /*0020*/  S2UR UR4, SR_CTAID.X ;  /* 0x00000000000479c3 */ /* 0x000e220000002500 */
[----:B------:R-:W1:Y:S07]  /*0030*/  LDCU.64 UR6, c[0x0][0x358] ;  /* 0x00006b00ff0677ac */ /* 0x000e6e0008000a00 */
[----:B------:R-:W0:Y:S08]  /*0040*/  LDC R0, c[0x0][0x360] ;  /* 0x0000d800ff007b82 */ /* 0x000e300000000800 */
[----:B------:R-:W2:Y:S08]  /*0050*/  LDC.64 R4, c[0x0][0x380] ;  /* 0x0000e000ff047b82 */ /* 0x000eb00000000a00 */
[----:B------:R-:W3:Y:S01]  /*0060*/  LDC.64 R6, c[0x0][0x388] ;  /* 0x0000e200ff067b82 */ /* 0x000ee20000000a00 */
[----:B0-----:R-:W-:Y:S01]  /*0070*/  IMAD R9, R0, UR4, R11 ;  /* 0x0000000400097c24 */ /* 0x001fe2000f8e020b */
[----:B------:R-:W0:Y:S04]  /*0080*/  LDCU UR4, c[0x0][0x398] ;  /* 0x00007300ff0477ac */ /* 0x000e280008000800 */
[----:B------:R-:W-:-:S13]  /*0090*/  ISETP.NE.AND P1, PT, R9, RZ, PT ;  /* 0x000000ff0900720c */ /* 0x000fda0003f25270 */
[----:B------:R-:W1:Y:S01]  /*00a0*/  @!P1 LDC.64 R2, c[0x0][0x390] ;  /* 0x0000e400ff029b82 */ /* 0x000e620000000a00 */
[----:B0-----:R-:W-:-:S13]  /*00b0*/  ISETP.GE.AND P0, PT, R9, UR4, PT ;  /* 0x0000000409007c0c */ /* 0x001fda000bf06270 */
[----:B--2---:R-:W-:-:S04]  /*00c0*/  @!P0 IMAD.WIDE R4, R9, 0x4, R4 ;  /* 0x0000000409048825 */ /* 0x004fc800078e0204 */
[----:B---3--:R-:W-:Y:S01]  /*00d0*/  @!P0 IMAD.WIDE R6, R9, 0x4, R6 ;  /* 0x0000000409068825 */ /* 0x008fe200078e0206 */
[----:B-1----:R0:W-:Y:S04]  /*00e0*/  @!P1 STG.E desc[UR6][R2.64], RZ ;  /* 0x000000ff02009986 */ /* 0x0021e8000c101906 */
[----:B------:R-:W2:Y:S04]  /*00f0*/  @!P0 LDG.E R4, desc[UR6][R4.64] ;  /* 0x0000000604048981 */ /* 0x000ea8000c1e1900 */
[----:B------:R-:W2:Y:S01]  /*0100*/  @!P0 LDG.E R7, desc[UR6][R6.64] ;  /* 0x0000000606078981 */ /* 0x000ea2000c1e1900 */
[----:B------:R-:W1:Y:S01]  /*0110*/  S2UR UR5, SR_CgaCtaId ;  /* 0x00000000000579c3 */ /* 0x000e620000008800 */
[----:B------:R-:W-:Y:S01]  /*0120*/  UMOV UR4, 0x400 ;  /* 0x0000040000047882 */ /* 0x000fe20000000000 */
[----:B------:R-:W-:-:S02]  /*0130*/  ISETP.GE.U32.AND P2, PT, R0, 0x2, PT ;  /* 0x000000020000780c */ /* 0x000fc40003f46070 */
[----:B------:R-:W-:Y:S01]  /*0140*/  ISETP.NE.AND P1, PT, R11, RZ, PT ;  /* 0x000000ff0b00720c */ /* 0x000fe20003f25270 */
[----:B-1----:R-:W-:-:S06]  /*0150*/  ULEA UR4, UR5, UR4, 0x18 ;  /* 0x0000000405047291 */ /* 0x002fcc000f8ec0ff */
[----:B------:R-:W-:Y:S01]  /*0160*/  LEA R8, R11, UR4, 0x2 ;  /* 0x000000040b087c11 */ /* 0x000fe2000f8e10ff */
[----:B--2---:R-:W-:-:S05]  /*0170*/  @!P0 FMUL R9, R4, R7 ;  /* 0x0000000704098220 */ /* 0x004fca0000400000 */
[----:B------:R0:W-:Y:S04]  /*0180*/  @!P0 STS [R8], R9 ;  /* 0x0000000908008388 */ /* 0x0001e80000000800 */
[----:B------:R0:W-:Y:S01]  /*0190*/  @P0 STS [R8], RZ ;  /* 0x000000ff08000388 */ /* 0x0001e20000000800 */
[----:B------:R-:W-:Y:S05]  /*01a0*/  @!P2 BRA `(.L_x_12) ;  /* 0x00000000002ca947 */ /* 0x000fea0003800000 */
.L_x_13:
[----:B------:R-:W-:Y:S01]  /*01b0*/  BAR.SYNC.DEFER_BLOCKING 0x0 ;  /* 0x0000000000007b1d */ /* 0x000fe20000010000 */
[----:B------:R-:W-:-:S04]  /*01c0*/  SHF.R.U32.HI R4, RZ, 0x1, R0 ;  /* 0x00000001ff047819 */ /* 0x000fc80000011600 */
[----:B------:R-:W-:-:S13]  /*01d0*/  ISETP.GE.U32.AND P0, PT, R11, R4, PT ;  /* 0x000000040b00720c */ /* 0x000fda0003f06070 */
[----:B0-----:R-:W-:Y:S01]  /*01e0*/  @!P0 IMAD R2, R4, 0x4, R8 ;  /* 0x0000000404028824 */ /* 0x001fe200078e0208 */
[----:B------:R-:W-:Y:S05]  /*01f0*/  @!P0 LDS R3, [R8] ;  /* 0x0000000008038984 */ /* 0x000fea0000000800 */
[----:B------:R-:W0:Y:S02]  /*0200*/  @!P0 LDS R2, [R2] ;  /* 0x0000000002028984 */ /* 0x000e240000000800 */
[----:B0-----:R-:W-:-:S05]  /*0210*/  @!P0 FADD R3, R2, R3 ;  /* 0x0000000302038221 */ /* 0x001fca0000000000 */
[----:B------:R1:W-:Y:S01]  /*0220*/  @!P0 STS [R8], R3 ;  /* 0x0000000308008388 */ /* 0x0003e20000000800 */
[----:B------:R-:W-:Y:S01]  /*0230*/  ISETP.GT.U32.AND P0, PT, R0, 0x3, PT ;  /* 0x000000030000780c */ /* 0x000fe20003f04070 */
[----:B------:R-:W-:-:S12]  /*0240*/  IMAD.MOV.U32 R0, RZ, RZ, R4 ;  /* 0x000000ffff007224 */ /* 0x000fd800078e0004 */
[----:B-1----:R-:W-:Y:S05]  /*0250*/  @P0 BRA `(.L_x_13) ;  /* 0xfffffffc00d40947 */ /* 0x002fea000383ffff */
.L_x_12:
[----:B------:R-:W-:Y:S05]  /*0260*/  @P1 EXIT ;  /* 0x000000000000194d */ /* 0x000fea0003800000 */
[----:B------:R-:W1:Y:S01]  /*0270*/  S2UR UR5, SR_CgaCtaId ;  /* 0x00000000000579c3 */ /* 0x000e620000008800 */
[----:B------:R-:W-:-:S07]  /*0280*/  UMOV UR4, 0x400 ;  /* 0x0000040000047882 */ /* 0x000fce0000000000 */
[----:B0-----:R-:W0:Y:S01]  /*0290*/  LDC.64 R2, c[0x0][0x390] ;  /* 0x0000e400ff027b82 */ /* 0x001e220000000a00 */
[----:B-1----:R-:W-:-:S09]  /*02a0*/  ULEA UR4, UR5, UR4, 0x18 ;  /* 0x0000000405047291 */ /* 0x002fd2000f8ec0ff */
[----:B------:R-:W0:Y:S04]  /*02b0*/  LDS R5, [UR4] ;  /* 0x00000004ff057984 */ /* 0x000e280008000800 */
[----:B0-----:R-:W-:Y:S01]  /*02c0*/  REDG.E.ADD.F32.FTZ.RN.STRONG.GPU desc[UR6][R2.64], R5 ;  /* 0x00000005020079a6 */ /* 0x001fe2000c12f306 */
[----:B------:R-:W-:Y:S05]  /*02d0*/  EXIT ;  /* 0x000000000000794d */ /* 0x000fea0003800000 */
.L_x_14:
        /* <DEDUP_REMOVED lines=10> */
.L_x_45:


//--------------------- .text._Z6vecVecPfS_S_i    --------------------------
	.section	.text._Z6vecVecPfS_S_i,"ax",@progbits
	.align	128
        .global         _Z6vecVecPfS_S_i
        .type           _Z6vecVecPfS_S_i,@function
        .size           _Z6vecVecPfS_S_i,(.L_x_46 - _Z6vecVecPfS_S_i)
        .other          _Z6vecVecPfS_S_i,@"STO_CUDA_ENTRY STV_DEFAULT"
_Z6vecVecPfS_S_i:
.text._Z6vecVecPfS_S_i:
[----:B------:R-:W-:Y:S01]  /*0000*/  LDC R1, c[0x0][0x37c] ;  /* 0x0000df00ff017b82 */ /* 0x000fe20000000800 */
[----:B------:R-:W0:Y:S07]  /*0010*/  S2R R0, SR_TID.X ;  /* 0x0000000000007919 */ /* 0x000e2e0000002100 */
[----:B------:R-:W1:Y:S01]  /*0020*/  S2UR UR4, SR_CTAID.X ;  /* 0x00000000000479c3 */ /* 0x000e620000002500 */
[----:B------:R-:W1:Y:S02]  /*0030*/  LDCU UR5, c[0x0][0x360] ;  /* 0x00006c00ff0577ac */ /* 0x000e640008000800 */
[----:B-1----:R-:W-:Y:S01]  /*0040*/  UIMAD UR4, UR4, UR5, URZ ;  /* 0x00000005040472a4 */ /* 0x002fe2000f8e02ff */
[----:B0-----:R-:W-:-:S05]  /*0050*/  IADD3 R0, PT, PT, -R0, RZ, RZ ;  /* 0x000000ff00007210 */ /* 0x001fca0007ffe1ff */
[----:B------:R-:W-:-:S13]  /*0060*/  ISETP.NE.AND P0, PT, R0, UR4, PT ;  /* 0x0000000400007c0c */ /* 0x000fda000bf05270 */
[----:B------:R-:W-:Y:S05]  /*0070*/  @P0 EXIT ;  /* 0x000000000000094d */ /* 0x000fea0003800000 */
[----:B------:R-:W0:Y:S01]  /*0080*/  LDCU UR8, c[0x0][0x398] ;  /* 0x00007300ff0877ac */ /* 0x000e220008000800 */
[----:B------:R-:W-:Y:S01]  /*0090*/  HFMA2 R14, -RZ, RZ, 0, 0 ;  /* 0x00000000ff0e7431 */ /* 0x000fe200000001ff */
[----:B------:R-:W1:Y:S01]  /*00a0*/  LDCU.64 UR12, c[0x0][0x358] ;  /* 0x00006b00ff0c77ac */ /* 0x000e620008000a00 */
[----:B0-----:R-:W-:-:S09]  /*00b0*/  UISETP.GE.AND UP0, UPT, UR8, 0x1, UPT ;  /* 0x000000010800788c */ /* 0x001fd2000bf06270 */
[----:B-1----:R-:W-:Y:S05]  /*00c0*/  BRA.U !UP0, `(.L_x_15) ;  /* 0x0000000908647547 */ /* 0x002fea000b800000 */
[----:B------:R-:W-:Y:S01]  /*00d0*/  UISETP.GE.U32.AND UP1, UPT, UR8, 0x10, UPT ;  /* 0x000000100800788c */ /* 0x000fe2000bf26070 */
[----:B------:R-:W-:Y:S01]  /*00e0*/  MOV R14, RZ ;  /* 0x000000ff000e7202 */ /* 0x000fe20000000f00 */
[----:B------:R-:W-:Y:S01]  /*00f0*/  ULOP3.LUT UR9, UR8, 0xf, URZ, 0xc0, !UPT ;  /* 0x0000000f08097892 */ /* 0x000fe2000f8ec0ff */
[----:B------:R-:W-:-:S03]  /*0100*/  MOV R0, RZ ;  /* 0x000000ff00007202 */ /* 0x000fc60000000f00 */
[----:B------:R-:W-:-:S03]  /*0110*/  UISETP.NE.AND UP0, UPT, UR9, URZ, UPT ;  /* 0x000000ff0900728c */ /* 0x000fc6000bf05270 */
[----:B------:R-:W-:Y:S08]  /*0120*/  BRA.U !UP1, `(.L_x_16) ;  /* 0x0000000509107547 */ /* 0x000ff0000b800000 */
[----:B------:R-:W0:Y:S01]  /*0130*/  LDCU.128 UR4, c[0x0][0x380] ;  /* 0x00007000ff0477ac */ /* 0x000e220008000c00 */
[----:B------:R-:W-:Y:S01]  /*0140*/  MOV R14, RZ ;  /* 0x000000ff000e7202 */ /* 0x000fe20000000f00 */
[----:B------:R-:W-:-:S04]  /*0150*/  ULOP3.LUT UR10, UR8, 0x7ffffff0, URZ, 0xc0, !UPT ;  /* 0x7ffffff0080a7892 */ /* 0x000fc8000f8ec0ff */
[----:B------:R-:W-:Y:S02]  /*0160*/  UIADD3 UR11, UPT, UPT, -UR10, URZ, URZ ;  /* 0x000000ff0a0b7290 */ /* 0x000fe4000fffe1ff */
[----:B------:R-:W-:Y:S01]  /*0170*/  MOV R0, UR10 ;  /* 0x0000000a00007c02 */ /* 0x000fe20008000f00 */
[----:B0-----:R-:W-:Y:S02]  /*0180*/  UIADD3 UR6, UP1, UPT, UR6, 0x20, URZ ;  /* 0x0000002006067890 */ /* 0x001fe4000ff3e0ff */
[----:B------:R-:W-:Y:S02]  /*0190*/  UIADD3 UR4, UP2, UPT, UR4, 0x20, URZ ;  /* 0x0000002004047890 */ /* 0x000fe4000ff5e0ff */
[----:B------:R-:W-:Y:S02]  /*01a0*/  UIADD3.X UR7, UPT, UPT, URZ, UR7, URZ, UP1, !UPT ;  /* 0x00000007ff077290 */ /* 0x000fe40008ffe4ff */
[----:B------:R-:W-:Y:S01]  /*01b0*/  UIADD3.X UR5, UPT, UPT, URZ, UR5, URZ, UP2, !UPT ;  /* 0x00000005ff057290 */ /* 0x000fe200097fe4ff */
[----:B------:R-:W-:-:S02]  /*01c0*/  MOV R2, UR6 ;  /* 0x0000000600027c02 */ /* 0x000fc40008000f00 */
[----:B------:R-:W-:Y:S02]  /*01d0*/  MOV R4, UR4 ;  /* 0x0000000400047c02 */ /* 0x000fe40008000f00 */
[----:B------:R-:W-:Y:S02]  /*01e0*/  MOV R3, UR7 ;  /* 0x0000000700037c02 */ /* 0x000fe40008000f00 */
[----:B------:R-:W-:-:S07]  /*01f0*/  MOV R5, UR5 ;  /* 0x0000000500057c02 */ /* 0x000fce0008000f00 */
.L_x_17:
[----:B------:R-:W2:Y:S04]  /*0200*/  LDG.E R15, desc[UR12][R2.64+-0x20] ;  /* 0xffffe00c020f7981 */ /* 0x000ea8000c1e1900 */
[----:B------:R-:W2:Y:S04]  /*0210*/  LDG.E R16, desc[UR12][R4.64+-0x20] ;  /* 0xffffe00c04107981 */ /* 0x000ea8000c1e1900 */
[----:B------:R-:W3:Y:S04]  /*0220*/  LDG.E R24, desc[UR12][R2.64+-0x1c] ;  /* 0xffffe40c02187981 */ /* 0x000ee8000c1e1900 */
[----:B------:R-:W3:Y:S04]  /*0230*/  LDG.E R25, desc[UR12][R4.64+-0x1c] ;  /* 0xffffe40c04197981 */ /* 0x000ee8000c1e1900 */
[----:B------:R-:W4:Y:S04]  /*0240*/  LDG.E R19, desc[UR12][R2.64+-0x18] ;  /* 0xffffe80c02137981 */ /* 0x000f28000c1e1900 */
[----:B------:R-:W4:Y:S04]  /*0250*/  LDG.E R18, desc[UR12][R4.64+-0x18] ;  /* 0xffffe80c04127981 */ /* 0x000f28000c1e1900 */
[----:B------:R-:W5:Y:S04]  /*0260*/  LDG.E R22, desc[UR12][R2.64+-0x14] ;  /* 0xffffec0c02167981 */ /* 0x000f68000c1e1900 */
        /* <DEDUP_REMOVED lines=11> */
[----:B------:R-:W5:Y:S01]  /*0320*/  LDG.E R17, desc[UR12][R4.64+0x4] ;  /* 0x0000040c04117981 */ /* 0x000f62000c1e1900 */
[----:B--2---:R-:W-:-:S03]  /*0330*/  FFMA R15, R15, R16, R14 ;  /* 0x000000100f0f7223 */ /* 0x004fc6000000000e */
[----:B------:R-:W2:Y:S04]  /*0340*/  LDG.E R16, desc[UR12][R2.64+0x4] ;  /* 0x0000040c02107981 */ /* 0x000ea8000c1e1900 */
[----:B------:R-:W2:Y:S01]  /*0350*/  LDG.E R14, desc[UR12][R2.64+0x8] ;  /* 0x0000080c020e7981 */ /* 0x000ea2000c1e1900 */
[----:B---3--:R-:W-:-:S03]  /*0360*/  FFMA R24, R24, R25, R15 ;  /* 0x0000001918187223 */ /* 0x008fc6000000000f */
[----:B------:R-:W3:Y:S01]  /*0370*/  LDG.E R15, desc[UR12][R4.64+0x8] ;  /* 0x0000080c040f7981 */ /* 0x000ee2000c1e1900 */
[----:B----4-:R-:W-:-:S03]  /*0380*/  FFMA R25, R19, R18, R24 ;  /* 0x0000001213197223 */ /* 0x010fc60000000018 */
[----:B------:R-:W4:Y:S04]  /*0390*/  LDG.E R18, desc[UR12][R2.64+0xc] ;  /* 0x00000c0c02127981 */ /* 0x000f28000c1e1900 */
[----:B------:R-:W4:Y:S01]  /*03a0*/  LDG.E R19, desc[UR12][R4.64+0xc] ;  /* 0x00000c0c04137981 */ /* 0x000f22000c1e1900 */
[----:B-----5:R-:W-:-:S03]  /*03b0*/  FFMA R25, R22, R23, R25 ;  /* 0x0000001716197223 */ /* 0x020fc60000000019 */
[----:B------:R-:W5:Y:S04]  /*03c0*/  LDG.E R22, desc[UR12][R2.64+0x10] ;  /* 0x0000100c02167981 */ /* 0x000f68000c1e1900 */
[----:B------:R-:W5:Y:S01]  /*03d0*/  LDG.E R23, desc[UR12][R4.64+0x10] ;  /* 0x0000100c04177981 */ /* 0x000f62000c1e1900 */
[----:B------:R-:W-:-:S03]  /*03e0*/  FFMA R27, R20, R21, R25 ;  /* 0x00000015141b7223 */ /* 0x000fc60000000019 */
[----:B------:R-:W5:Y:S04]  /*03f0*/  LDG.E R24, desc[UR12][R2.64+0x14] ;  /* 0x0000140c02187981 */ /* 0x000f68000c1e1900 */
[----:B------:R-:W5:Y:S04]  /*0400*/  LDG.E R25, desc[UR12][R4.64+0x14] ;  /* 0x0000140c04197981 */ /* 0x000f68000c1e1900 */
[----:B------:R-:W5:Y:S01]  /*0410*/  LDG.E R21, desc[UR12][R2.64+0x18] ;  /* 0x0000180c02157981 */ /* 0x000f62000c1e1900 */
[----:B------:R-:W-:-:S03]  /*0420*/  FFMA R26, R12, R13, R27 ;  /* 0x0000000d0c1a7223 */ /* 0x000fc6000000001b */
[----:B------:R-:W5:Y:S04]  /*0430*/  LDG.E R20, desc[UR12][R4.64+0x18] ;  /* 0x0000180c04147981 */ /* 0x000f68000c1e1900 */
[----:B------:R0:W5:Y:S04]  /*0440*/  LDG.E R12, desc[UR12][R2.64+0x1c] ;  /* 0x00001c0c020c7981 */ /* 0x000168000c1e1900 */
[----:B------:R1:W5:Y:S01]  /*0450*/  LDG.E R13, desc[UR12][R4.64+0x1c] ;  /* 0x00001c0c040d7981 */ /* 0x000362000c1e1900 */
[----:B------:R-:W-:-:S04]  /*0460*/  FFMA R7, R7, R6, R26 ;  /* 0x0000000607077223 */ /* 0x000fc8000000001a */
[----:B------:R-:W-:-:S04]  /*0470*/  FFMA R7, R10, R11, R7 ;  /* 0x0000000b0a077223 */ /* 0x000fc80000000007 */
[----:B------:R-:W-:Y:S01]  /*0480*/  FFMA R7, R8, R9, R7 ;  /* 0x0000000908077223 */ /* 0x000fe20000000007 */
[----:B------:R-:W-:-:S04]  /*0490*/  UIADD3 UR11, UPT, UPT, UR11, 0x10, URZ ;  /* 0x000000100b0b7890 */ /* 0x000fc8000fffe0ff */
[----:B------:R-:W-:Y:S01]  /*04a0*/  UISETP.NE.AND UP1, UPT, UR11, URZ, UPT ;  /* 0x000000ff0b00728c */ /* 0x000fe2000bf25270 */
[----:B0-----:R-:W-:Y:S02]  /*04b0*/  IADD3 R2, P0, PT, R2, 0x40, RZ ;  /* 0x0000004002027810 */ /* 0x001fe40007f1e0ff */
[----:B-1----:R-:W-:Y:S02]  /*04c0*/  IADD3 R4, P1, PT, R4, 0x40, RZ ;  /* 0x0000004004047810 */ /* 0x002fe40007f3e0ff */
[----:B------:R-:W-:Y:S02]  /*04d0*/  IADD3.X R3, PT, PT, RZ, R3, RZ, P0, !PT ;  /* 0x00000003ff037210 */ /* 0x000fe400007fe4ff */
[----:B------:R-:W-:Y:S01]  /*04e0*/  IADD3.X R5, PT, PT, RZ, R5, RZ, P1, !PT ;  /* 0x00000005ff057210 */ /* 0x000fe20000ffe4ff */
[----:B--2---:R-:W-:-:S04]  /*04f0*/  FFMA R7, R16, R17, R7 ;  /* 0x0000001110077223 */ /* 0x004fc80000000007 */
[----:B---3--:R-:W-:-:S04]  /*0500*/  FFMA R7, R14, R15, R7 ;  /* 0x0000000f0e077223 */ /* 0x008fc80000000007 */
[----:B----4-:R-:W-:-:S04]  /*0510*/  FFMA R7, R18, R19, R7 ;  /* 0x0000001312077223 */ /* 0x010fc80000000007 */
[----:B-----5:R-:W-:-:S04]  /*0520*/  FFMA R7, R22, R23, R7 ;  /* 0x0000001716077223 */ /* 0x020fc80000000007 */
[----:B------:R-:W-:-:S04]  /*0530*/  FFMA R24, R24, R25, R7 ;  /* 0x0000001918187223 */ /* 0x000fc80000000007 */
[----:B------:R-:W-:-:S04]  /*0540*/  FFMA R21, R21, R20, R24 ;  /* 0x0000001415157223 */ /* 0x000fc80000000018 */
[----:B------:R-:W-:Y:S01]  /*0550*/  FFMA R14, R12, R13, R21 ;  /* 0x0000000d0c0e7223 */ /* 0x000fe20000000015 */
[----:B------:R-:W-:Y:S06]  /*0560*/  BRA.U UP1, `(.L_x_17) ;  /* 0xfffffffd01247547 */ /* 0x000fec000b83ffff */
.L_x_16:
[----:B------:R-:W-:Y:S05]  /*0570*/  BRA.U !UP0, `(.L_x_15) ;  /* 0x0000000508387547 */ /* 0x000fea000b800000 */
[----:B------:R-:W-:Y:S02]  /*0580*/  UISETP.GE.U32.AND UP0, UPT, UR9, 0x8, UPT ;  /* 0x000000080900788c */ /* 0x000fe4000bf06070 */
[----:B------:R-:W-:-:S04]  /*0590*/  ULOP3.LUT UR5, UR8, 0x7, URZ, 0xc0, !UPT ;  /* 0x0000000708057892 */ /* 0x000fc8000f8ec0ff */
[----:B------:R-:W-:-:S03]  /*05a0*/  UISETP.NE.AND UP1, UPT, UR5, URZ, UPT ;  /* 0x000000ff0500728c */ /* 0x000fc6000bf25270 */
[----:B------:R-:W-:Y:S08]  /*05b0*/  BRA.U !UP0, `(.L_x_18) ;  /* 0x0000000108747547 */ /* 0x000ff0000b800000 */
[----:B------:R-:W0:Y:S08]  /*05c0*/  LDC.64 R2, c[0x0][0x388] ;  /* 0x0000e200ff027b82 */ /* 0x000e300000000a00 */
[----:B------:R-:W1:Y:S01]  /*05d0*/  LDC.64 R4, c[0x0][0x380] ;  /* 0x0000e000ff047b82 */ /* 0x000e620000000a00 */
[----:B0-----:R-:W-:-:S05]  /*05e0*/  IMAD.WIDE.U32 R2, R0, 0x4, R2 ;  /* 0x0000000400027825 */ /* 0x001fca00078e0002 */
[----:B------:R-:W2:Y:S01]  /*05f0*/  LDG.E R7, desc[UR12][R2.64] ;  /* 0x0000000c02077981 */ /* 0x000ea2000c1e1900 */
[----:B-1----:R-:W-:-:S03]  /*0600*/  IMAD.WIDE.U32 R4, R0, 0x4, R4 ;  /* 0x0000000400047825 */ /* 0x002fc600078e0004 */
[----:B------:R-:W3:Y:S04]  /*0610*/  LDG.E R9, desc[UR12][R2.64+0x4] ;  /* 0x0000040c02097981 */ /* 0x000ee8000c1e1900 */
[----:B------:R-:W2:Y:S04]  /*0620*/  LDG.E R6, desc[UR12][R4.64] ;  /* 0x0000000c04067981 */ /* 0x000ea8000c1e1900 */
        /* <DEDUP_REMOVED lines=13> */
[----:B------:R-:W-:Y:S01]  /*0700*/  IADD3 R0, PT, PT, R0, 0x8, RZ ;  /* 0x0000000800007810 */ /* 0x000fe20007ffe0ff */
[----:B--2---:R-:W-:-:S04]  /*0710*/  FFMA R6, R7, R6, R14 ;  /* 0x0000000607067223 */ /* 0x004fc8000000000e */
[----:B---3--:R-:W-:-:S04]  /*0720*/  FFMA R6, R9, R8, R6 ;  /* 0x0000000809067223 */ /* 0x008fc80000000006 */
[----:B----4-:R-:W-:-:S04]  /*0730*/  FFMA R6, R11, R10, R6 ;  /* 0x0000000a0b067223 */ /* 0x010fc80000000006 */
[----:B-----5:R-:W-:-:S04]  /*0740*/  FFMA R6, R13, R12, R6 ;  /* 0x0000000c0d067223 */ /* 0x020fc80000000006 */
[----:B------:R-:W-:-:S04]  /*0750*/  FFMA R6, R15, R16, R6 ;  /* 0x000000100f067223 */ /* 0x000fc80000000006 */
[----:B------:R-:W-:-:S04]  /*0760*/  FFMA R6, R17, R18, R6 ;  /* 0x0000001211067223 */ /* 0x000fc80000000006 */
[----:B------:R-:W-:-:S04]  /*0770*/  FFMA R6, R19, R20, R6 ;  /* 0x0000001413067223 */ /* 0x000fc80000000006 */
[----:B------:R-:W-:-:S07]  /*0780*/  FFMA R14, R21, R22, R6 ;  /* 0x00000016150e7223 */ /* 0x000fce0000000006 */
.L_x_18:
        /* <DEDUP_REMOVED lines=16> */
[----:B------:R-:W5:Y:S01]  /*0890*/  LDG.E R12, desc[UR12][R4.64+0xc] ;  /* 0x00000c0c040c7981 */ /* 0x000f62000c1e1900 */
[----:B------:R-:W-:Y:S01]  /*08a0*/  IADD3 R0, PT, PT, R0, 0x4, RZ ;  /* 0x0000000400007810 */ /* 0x000fe20007ffe0ff */
[----:B--2---:R-:W-:-:S04]  /*08b0*/  FFMA R6, R7, R6, R14 ;  /* 0x0000000607067223 */ /* 0x004fc8000000000e */
[----:B---3--:R-:W-:-:S04]  /*08c0*/  FFMA R6, R9, R8, R6 ;  /* 0x0000000809067223 */ /* 0x008fc80000000006 */
[----:B----4-:R-:W-:-:S04]  /*08d0*/  FFMA R6, R11, R10, R6 ;  /* 0x0000000a0b067223 */ /* 0x010fc80000000006 */
[----:B-----5:R-:W-:-:S07]  /*08e0*/  FFMA R14, R13, R12, R6 ;  /* 0x0000000c0d0e7223 */ /* 0x020fce0000000006 */
.L_x_19:
[----:B------:R-:W-:Y:S05]  /*08f0*/  BRA.U !UP1, `(.L_x_15) ;  /* 0x0000000109587547 */ /* 0x000fea000b800000 */
[----:B------:R-:W0:Y:S01]  /*0900*/  LDC.64 R2, c[0x0][0x380] ;  /* 0x0000e000ff027b82 */ /* 0x000e220000000a00 */
[----:B------:R-:W-:-:S07]  /*0910*/  UIADD3 UR4, UPT, UPT, -UR4, URZ, URZ ;  /* 0x000000ff04047290 */ /* 0x000fce000fffe1ff */
[----:B------:R-:W1:Y:S01]  /*0920*/  LDC.64 R4, c[0x0][0x388] ;  /* 0x0000e200ff047b82 */ /* 0x000e620000000a00 */
[----:B0-----:R-:W-:-:S03]  /*0930*/  IMAD.WIDE.U32 R2, R0, 0x4, R2 ;  /* 0x0000000400027825 */ /* 0x001fc600078e0002 */
[----:B------:R-:W-:Y:S02]  /*0940*/  MOV R6, R2 ;  /* 0x0000000200067202 */ /* 0x000fe40000000f00 */
[----:B------:R-:W-:Y:S01]  /*0950*/  MOV R9, R3 ;  /* 0x0000000300097202 */ /* 0x000fe20000000f00 */
[----:B-1----:R-:W-:-:S03]  /*0960*/  IMAD.WIDE.U32 R4, R0, 0x4, R4 ;  /* 0x0000000400047825 */ /* 0x002fc600078e0004 */
[----:B------:R-:W-:Y:S02]  /*0970*/  MOV R2, R4 ;  /* 0x0000000400027202 */ /* 0x000fe40000000f00 */
[----:B------:R-:W-:-:S07]  /*0980*/  MOV R7, R5 ;  /* 0x0000000500077202 */ /* 0x000fce0000000f00 */
.L_x_20:
[----:B------:R-:W-:Y:S02]  /*0990*/  MOV R3, R7 ;  /* 0x0000000700037202 */ /* 0x000fe40000000f00 */
[----:B------:R-:W-:Y:S02]  /*09a0*/  MOV R4, R6 ;  /* 0x0000000600047202 */ /* 0x000fe40000000f00 */
[----:B------:R-:W-:Y:S02]  /*09b0*/  MOV R5, R9 ;  /* 0x0000000900057202 */ /* 0x000fe40000000f00 */
[----:B------:R0:W2:Y:S04]  /*09c0*/  LDG.E R3, desc[UR12][R2.64] ;  /* 0x0000000c02037981 */ /* 0x0000a8000c1e1900 */
[----:B------:R-:W2:Y:S01]  /*09d0*/  LDG.E R0, desc[UR12][R4.64] ;  /* 0x0000000c04007981 */ /* 0x000ea2000c1e1900 */
[----:B------:R-:W-:Y:S01]  /*09e0*/  UIADD3 UR4, UPT, UPT, UR4, 0x1, URZ ;  /* 0x0000000104047890 */ /* 0x000fe2000fffe0ff */
[----:B------:R-:W-:-:S03]  /*09f0*/  IADD3 R6, P0, PT, R6, 0x4, RZ ;  /* 0x0000000406067810 */ /* 0x000fc60007f1e0ff */
[----:B------:R-:W-:Y:S01]  /*0a00*/  UISETP.NE.AND UP0, UPT, UR4, URZ, UPT ;  /* 0x000000ff0400728c */ /* 0x000fe2000bf05270 */
[----:B0-----:R-:W-:Y:S02]  /*0a10*/  IADD3 R2, P1, PT, R2, 0x4, RZ ;  /* 0x0000000402027810 */ /* 0x001fe40007f3e0ff */
[----:B------:R-:W-:Y:S02]  /*0a20*/  IADD3.X R9, PT, PT, RZ, R9, RZ, P0, !PT ;  /* 0x00000009ff097210 */ /* 0x000fe400007fe4ff */
[----:B------:R-:W-:Y:S01]  /*0a30*/  IADD3.X R7, PT, PT, RZ, R7, RZ, P1, !PT ;  /* 0x00000007ff077210 */ /* 0x000fe20000ffe4ff */
[----:B--2---:R-:W-:-:S03]  /*0a40*/  FFMA R14, R3, R0, R14 ;  /* 0x00000000030e7223 */ /* 0x004fc6000000000e */
[----:B------:R-:W-:Y:S05]  /*0a50*/  BRA.U UP0, `(.L_x_20) ;  /* 0xfffffffd00cc7547 */ /* 0x000fea000b83ffff */
.L_x_15:
[----:B------:R-:W0:Y:S02]  /*0a60*/  LDC.64 R2, c[0x0][0x390] ;  /* 0x0000e400ff027b82 */ /* 0x000e240000000a00 */
[----:B0-----:R-:W-:Y:S01]  /*0a70*/  STG.E desc[UR12][R2.64], R14 ;  /* 0x0000000e02007986 */ /* 0x001fe2000c10190c */
[----:B------:R-:W-:Y:S05]  /*0a80*/  EXIT ;  /* 0x000000000000794d */ /* 0x000fea0003800000 */
.L_x_21:
        /* <DEDUP_REMOVED lines=15> */
.L_x_46:


//--------------------- .text._Z9vecMinVecPfS_S_i --------------------------
	.section	.text._Z9vecMinVecPfS_S_i,"ax",@progbits
	.align	128
        .global         _Z9vecMinVecPfS_S_i
        .type           _Z9vecMinVecPfS_S_i,@function
        .size           _Z9vecMinVecPfS_S_i,(.L_x_47 - _Z9vecMinVecPfS_S_i)
        .other          _Z9vecMinVecPfS_S_i,@"STO_CUDA_ENTRY STV_DEFAULT"
_Z9vecMinVecPfS_S_i:
.text._Z9vecMinVecPfS_S_i:
        /* <DEDUP_REMOVED lines=13> */
[----:B-1----:R-:W4:Y:S01]  /*00d0*/  LDG.E R2, desc[UR4][R2.64] ;  /* 0x0000000402027981 */ /* 0x002f22000c1e1900 */
[----:B--2---:R-:W-:-:S06]  /*00e0*/  IMAD.WIDE.U32 R4, R9, 0x4, R4 ;  /* 0x0000000409047825 */ /* 0x004fcc00078e0004 */
[----:B------:R-:W4:Y:S01]  /*00f0*/  LDG.E R5, desc[UR4][R4.64] ;  /* 0x0000000404057981 */ /* 0x000f22000c1e1900 */
[----:B---3--:R-:W-:-:S04]  /*0100*/  IMAD.WIDE.U32 R6, R9, 0x4, R6 ;  /* 0x0000000409067825 */ /* 0x008fc800078e0006 */
[----:B----4-:R-:W-:-:S05]  /*0110*/  FADD R9, R2, -R5 ;  /* 0x8000000502097221 */ /* 0x010fca0000000000 */
[----:B------:R-:W-:Y:S01]  /*0120*/  STG.E desc[UR4][R6.64], R9 ;  /* 0x0000000906007986 */ /* 0x000fe2000c101904 */
[----:B------:R-:W-:Y:S05]  /*0130*/  EXIT ;  /* 0x000000000000794d */ /* 0x000fea0003800000 */
.L_x_22:
        /* <DEDUP_REMOVED lines=12> */
.L_x_47:


//--------------------- .text._Z11vecPlusVec2PfS_S_i --------------------------
	.section	.text._Z11vecPlusVec2PfS_S_i,"ax",@progbits
	.align	128
        .global         _Z11vecPlusVec2PfS_S_i
        .type           _Z11vecPlusVec2PfS_S_i,@function
        .size           _Z11vecPlusVec2PfS_S_i,(.L_x_48 - _Z11vecPlusVec2PfS_S_i)
        .other          _Z11vecPlusVec2PfS_S_i,@"STO_CUDA_ENTRY STV_DEFAULT"
_Z11vecPlusVec2PfS_S_i:
.text._Z11vecPlusVec2PfS_S_i:
        /* <DEDUP_REMOVED lines=14> */
[----:B--2---:R-:W-:-:S05]  /*00e0*/  IMAD.WIDE.U32 R2, R9, 0x4, R2 ;  /* 0x0000000409027825 */ /* 0x004fca00078e0002 */
[----:B------:R-:W4:Y:S01]  /*00f0*/  LDG.E R0, desc[UR4][R2.64] ;  /* 0x0000000402007981 */ /* 0x000f22000c1e1900 */
[----:B---3--:R-:W-:-:S04]  /*0100*/  IMAD.WIDE.U32 R6, R9, 0x4, R6 ;  /* 0x0000000409067825 */ /* 0x008fc800078e0006 */
[----:B----4-:R-:W-:-:S05]  /*0110*/  FADD R9, R0, R5 ;  /* 0x0000000500097221 */ /* 0x010fca0000000000 */
[----:B------:R-:W-:Y:S04]  /*0120*/  STG.E desc[UR4][R6.64], R9 ;  /* 0x0000000906007986 */ /* 0x000fe8000c101904 */
[----:B------:R-:W-:Y:S01]  /*0130*/  STG.E desc[UR4][R2.64], RZ ;  /* 0x000000ff02007986 */ /* 0x000fe2000c101904 */
[----:B------:R-:W-:Y:S05]  /*0140*/  EXIT ;  /* 0x000000000000794d */ /* 0x000fea0003800000 */
.L_x_23:
        /* <DEDUP_REMOVED lines=11> */
.L_x_48:


//--------------------- .text._Z10vecPlusVecPfS_S_i --------------------------
	.section	.text._Z10vecPlusVecPfS_S_i,"ax",@progbits
	.align	128
        .global         _Z10vecPlusVecPfS_S_i
        .type           _Z10vecPlusVecPfS_S_i,@function
        .size           _Z10vecPlusVecPfS_S_i,(.L_x_49 - _Z10vecPlusVecPfS_S_i)
        .other          _Z10vecPlusVecPfS_S_i,@"STO_CUDA_ENTRY STV_DEFAULT"
_Z10vecPlusVecPfS_S_i:
.text._Z10vecPlusVecPfS_S_i:
        /* <DEDUP_REMOVED lines=17> */
[----:B----4-:R-:W-:-:S05]  /*0110*/  FADD R9, R2, R5 ;  /* 0x0000000502097221 */ /* 0x010fca0000000000 */
[----:B------:R-:W-:Y:S01]  /*0120*/  STG.E desc[UR4][R6.64], R9 ;  /* 0x0000000906007986 */ /* 0x000fe2000c101904 */
[----:B------:R-:W-:Y:S05]  /*0130*/  EXIT ;  /* 0x000000000000794d */ /* 0x000fea0003800000 */
.L_x_24:
        /* <DEDUP_REMOVED lines=12> */
.L_x_49:


//--------------------- .text._Z7matVec2PfS_S_i   --------------------------
	.section	.text._Z7matVec2PfS_S_i,"ax",@progbits
	.align	128
        .global         _Z7matVec2PfS_S_i
        .type           _Z7matVec2PfS_S_i,@function
        .size           _Z7matVec2PfS_S_i,(.L_x_50 - _Z7matVec2PfS_S_i)
        .other          _Z7matVec2PfS_S_i,@"STO_CUDA_ENTRY STV_DEFAULT"
_Z7matVec2PfS_S_i:
.text._Z7matVec2PfS_S_i:
[----:B------:R-:W-:Y:S01]  /*0000*/  LDC R1, c[0x0][0x37c] ;  /* 0x0000df00ff017b82 */ /* 0x000fe20000000800 */
[----:B------:R-:W0:Y:S07]  /*0010*/  S2R R3, SR_CTAID.X ;  /* 0x0000000000037919 */ /* 0x000e2e0000002500 */
[----:B------:R-:W1:Y:S01]  /*0020*/  LDC R2, c[0x0][0x398] ;  /* 0x0000e600ff027b82 */ /* 0x000e620000000800 */
[----:B------:R-:W2:Y:S01]  /*0030*/  LDCU.64 UR6, c[0x0][0x358] ;  /* 0x00006b00ff0677ac */ /* 0x000ea20008000a00 */
[----:B------:R-:W-:Y:S01]  /*0040*/  BSSY.RECONVERGENT B0, `(.L_x_25) ;  /* 0x0000017000007945 */ /* 0x000fe20003800200 */
[----:B------:R-:W3:Y:S01]  /*0050*/  S2R R4, SR_TID.X ;  /* 0x0000000000047919 */ /* 0x000ee20000002100 */
[----:B------:R-:W3:Y:S01]  /*0060*/  S2R R5, SR_CTAID.Y ;  /* 0x0000000000057919 */ /* 0x000ee20000002600 */
[----:B-1----:R-:W-:-:S04]  /*0070*/  SHF.R.S32.HI R7, RZ, 0x1f, R2 ;  /* 0x0000001fff077819 */ /* 0x002fc80000011402 */
[-C--:B------:R-:W-:Y:S02]  /*0080*/  LEA.HI R0, R7, R2.reuse, RZ, 0x5 ;  /* 0x0000000207007211 */ /* 0x080fe400078f28ff */
[----:B0-----:R-:W-:Y:S02]  /*0090*/  LEA R7, R3, 0x20, 0x5 ;  /* 0x0000002003077811 */ /* 0x001fe400078e28ff */
[----:B------:R-:W-:Y:S02]  /*00a0*/  LOP3.LUT R9, R0, 0xffffffe0, RZ, 0xc0, !PT ;  /* 0xffffffe000097812 */ /* 0x000fe400078ec0ff */
[-C--:B------:R-:W-:Y:S02]  /*00b0*/  ISETP.GT.U32.AND P0, PT, R7, R2.reuse, PT ;  /* 0x000000020700720c */ /* 0x080fe40003f04070 */
[----:B------:R-:W-:Y:S02]  /*00c0*/  IADD3 R9, PT, PT, -R9, R2, RZ ;  /* 0x0000000209097210 */ /* 0x000fe40007ffe1ff */
[----:B---3--:R-:W-:-:S02]  /*00d0*/  LEA R7, R5, R4, 0x5 ;  /* 0x0000000405077211 */ /* 0x008fc400078e28ff */
[----:B------:R-:W-:Y:S02]  /*00e0*/  SEL R17, R9, 0x20, P0 ;  /* 0x0000002009117807 */ /* 0x000fe40000000000 */
[----:B------:R-:W-:Y:S02]  /*00f0*/  ISETP.GE.AND P1, PT, R7, R2, PT ;  /* 0x000000020700720c */ /* 0x000fe40003f26270 */
[----:B------:R-:W-:-:S13]  /*0100*/  ISETP.GE.U32.AND P0, PT, R4, R17, PT ;  /* 0x000000110400720c */ /* 0x000fda0003f06070 */
[----:B--2---:R-:W-:Y:S05]  /*0110*/  @P0 BRA `(.L_x_26) ;  /* 0x0000000000240947 */ /* 0x004fea0003800000 */
[----:B------:R-:W0:Y:S01]  /*0120*/  LDC.64 R8, c[0x0][0x388] ;  /* 0x0000e200ff087b82 */ /* 0x000e220000000a00 */
[----:B------:R-:W-:-:S05]  /*0130*/  LEA R11, R3, R4, 0x5 ;  /* 0x00000004030b7211 */ /* 0x000fca00078e28ff */
[----:B0-----:R-:W-:-:S06]  /*0140*/  IMAD.WIDE.U32 R8, R11, 0x4, R8 ;  /* 0x000000040b087825 */ /* 0x001fcc00078e0008 */
[----:B------:R-:W2:Y:S01]  /*0150*/  LDG.E R8, desc[UR6][R8.64] ;  /* 0x0000000608087981 */ /* 0x000ea2000c1e1900 */
[----:B------:R-:W0:Y:S01]  /*0160*/  S2UR UR5, SR_CgaCtaId ;  /* 0x00000000000579c3 */ /* 0x000e220000008800 */
[----:B------:R-:W-:Y:S02]  /*0170*/  UMOV UR4, 0x400 ;  /* 0x0000040000047882 */ /* 0x000fe40000000000 */
[----:B0-----:R-:W-:-:S06]  /*0180*/  ULEA UR4, UR5, UR4, 0x18 ;  /* 0x0000000405047291 */ /* 0x001fcc000f8ec0ff */
[----:B------:R-:W-:-:S05]  /*0190*/  LEA R11, R4, UR4, 0x2 ;  /* 0x00000004040b7c11 */ /* 0x000fca000f8e10ff */
[----:B--2---:R0:W-:Y:S02]  /*01a0*/  STS [R11], R8 ;  /* 0x000000080b007388 */ /* 0x0041e40000000800 */
.L_x_26:
[----:B------:R-:W-:Y:S05]  /*01b0*/  BSYNC.RECONVERGENT B0 ;  /* 0x0000000000007941 */ /* 0x000fea0003800200 */
.L_x_25:
[----:B------:R-:W-:Y:S06]  /*01c0*/  BAR.SYNC.DEFER_BLOCKING 0x0 ;  /* 0x0000000000007b1d */ /* 0x000fec0000010000 */
[----:B------:R-:W-:Y:S05]  /*01d0*/  @P1 EXIT ;  /* 0x000000000000194d */ /* 0x000fea0003800000 */
[----:B------:R-:W-:Y:S01]  /*01e0*/  ISETP.GE.AND P0, PT, R17, 0x1, PT ;  /* 0x000000011100780c */ /* 0x000fe20003f06270 */
[----:B------:R-:W-:-:S12]  /*01f0*/  HFMA2 R21, -RZ, RZ, 0, 0 ;  /* 0x00000000ff157431 */ /* 0x000fd800000001ff */
[----:B------:R-:W-:Y:S05]  /*0200*/  @!P0 BRA `(.L_x_27) ;  /* 0x0000000800788947 */ /* 0x000fea0003800000 */
[C---:B------:R-:W-:Y:S02]  /*0210*/  ISETP.GE.U32.AND P1, PT, R17.reuse, 0x10, PT ;  /* 0x000000101100780c */ /* 0x040fe40003f26070 */
[----:B------:R-:W-:Y:S02]  /*0220*/  LOP3.LUT R6, R17, 0xf, RZ, 0xc0, !PT ;  /* 0x0000000f11067812 */ /* 0x000fe400078ec0ff */
[----:B------:R-:W-:Y:S02]  /*0230*/  MOV R21, RZ ;  /* 0x000000ff00157202 */ /* 0x000fe40000000f00 */
[----:B------:R-:W-:Y:S02]  /*0240*/  ISETP.NE.AND P0, PT, R6, RZ, PT ;  /* 0x000000ff0600720c */ /* 0x000fe40003f05270 */
[----:B------:R-:W-:-:S05]  /*0250*/  MOV R0, RZ ;  /* 0x000000ff00007202 */ /* 0x000fca0000000f00 */
[----:B------:R-:W-:Y:S06]  /*0260*/  @!P1 BRA `(.L_x_28) ;  /* 0x0000000400109947 */ /* 0x000fec0003800000 */
[----:B------:R-:W1:Y:S01]  /*0270*/  S2UR UR5, SR_CgaCtaId ;  /* 0x00000000000579c3 */ /* 0x000e620000008800 */
[----:B------:R-:W-:Y:S01]  /*0280*/  IMAD R9, R3, R2, RZ ;  /* 0x0000000203097224 */ /* 0x000fe200078e02ff */
[----:B------:R-:W-:Y:S01]  /*0290*/  LOP3.LUT R0, R17, 0x7ffffff0, RZ, 0xc0, !PT ;  /* 0x7ffffff011007812 */ /* 0x000fe200078ec0ff */
[----:B------:R-:W-:Y:S01]  /*02a0*/  UMOV UR4, 0x400 ;  /* 0x0000040000047882 */ /* 0x000fe20000000000 */
[----:B------:R-:W-:Y:S02]  /*02b0*/  MOV R21, RZ ;  /* 0x000000ff00157202 */ /* 0x000fe40000000f00 */
[----:B0-----:R-:W-:Y:S02]  /*02c0*/  LEA R8, R9, R4, 0x5 ;  /* 0x0000000409087211 */ /* 0x001fe400078e28ff */
[----:B------:R-:W-:Y:S02]  /*02d0*/  IADD3 R16, PT, PT, -R0, RZ, RZ ;  /* 0x000000ff00107210 */ /* 0x000fe40007ffe1ff */
[----:B------:R-:W-:Y:S01]  /*02e0*/  LEA R19, R5, R8, 0x5 ;  /* 0x0000000805137211 */ /* 0x000fe200078e28ff */
[----:B-1----:R-:W-:-:S04]  /*02f0*/  ULEA UR4, UR5, UR4, 0x18 ;  /* 0x0000000405047291 */ /* 0x002fc8000f8ec0ff */
[----:B------:R-:W-:-:S12]  /*0300*/  UIADD3 UR4, UPT, UPT, UR4, 0x20, URZ ;  /* 0x0000002004047890 */ /* 0x000fd8000fffe0ff */
.L_x_29:
[----:B------:R-:W0:Y:S01]  /*0310*/  LDC.64 R22, c[0x0][0x380] ;  /* 0x0000e000ff167b82 */ /* 0x000e220000000a00 */
[----:B------:R-:W1:Y:S01]  /*0320*/  LDS.128 R12, [UR4+-0x20] ;  /* 0xffffe004ff0c7984 */ /* 0x000e620008000c00 */
[----:B0-----:R-:W-:-:S05]  /*0330*/  IMAD.WIDE R22, R19, 0x4, R22 ;  /* 0x0000000413167825 */ /* 0x001fca00078e0216 */
[----:B------:R-:W1:Y:S01]  /*0340*/  LDG.E R11, desc[UR6][R22.64] ;  /* 0x00000006160b7981 */ /* 0x000e62000c1e1900 */
[----:B------:R-:W-:-:S05]  /*0350*/  IMAD.WIDE R8, R2, 0x4, R22 ;  /* 0x0000000402087825 */ /* 0x000fca00078e0216 */
[----:B------:R-:W2:Y:S01]  /*0360*/  LDG.E R10, desc[UR6][R8.64] ;  /* 0x00000006080a7981 */ /* 0x000ea2000c1e1900 */
[----:B------:R-:W-:-:S05]  /*0370*/  IMAD.WIDE R26, R2, 0x4, R8 ;  /* 0x00000004021a7825 */ /* 0x000fca00078e0208 */
[----:B------:R0:W3:Y:S02]  /*0380*/  LDG.E R20, desc[UR6][R26.64] ;  /* 0x000000061a147981 */ /* 0x0000e4000c1e1900 */
[----:B0-----:R-:W-:-:S05]  /*0390*/  IMAD.WIDE R26, R2, 0x4, R26 ;  /* 0x00000004021a7825 */ /* 0x001fca00078e021a */
[----:B------:R-:W4:Y:S01]  /*03a0*/  LDG.E R18, desc[UR6][R26.64] ;  /* 0x000000061a127981 */ /* 0x000f22000c1e1900 */
[----:B------:R-:W-:-:S05]  /*03b0*/  IMAD.WIDE R8, R2, 0x4, R26 ;  /* 0x0000000402087825 */ /* 0x000fca00078e021a */
[----:B------:R-:W5:Y:S01]  /*03c0*/  LDG.E R25, desc[UR6][R8.64] ;  /* 0x0000000608197981 */ /* 0x000f62000c1e1900 */
[----:B------:R-:W-:-:S04]  /*03d0*/  IMAD.WIDE R28, R2, 0x4, R8 ;  /* 0x00000004021c7825 */ /* 0x000fc800078e0208 */
[C---:B------:R-:W-:Y:S02]  /*03e0*/  IMAD.WIDE R22, R2.reuse, 0x4, R28 ;  /* 0x0000000402167825 */ /* 0x040fe400078e021c */
[----:B------:R-:W5:Y:S04]  /*03f0*/  LDG.E R28, desc[UR6][R28.64] ;  /* 0x000000061c1c7981 */ /* 0x000f68000c1e1900 */
[----:B------:R0:W5:Y:S02]  /*0400*/  LDG.E R29, desc[UR6][R22.64] ;  /* 0x00000006161d7981 */ /* 0x000164000c1e1900 */
[----:B0-----:R-:W-:-:S05]  /*0410*/  IMAD.WIDE R22, R2, 0x4, R22 ;  /* 0x0000000402167825 */ /* 0x001fca00078e0216 */
[----:B------:R0:W5:Y:S01]  /*0420*/  LDG.E R26, desc[UR6][R22.64] ;  /* 0x00000006161a7981 */ /* 0x000162000c1e1900 */
[----:B-1----:R-:W-:-:S04]  /*0430*/  FFMA R21, R12, R11, R21 ;  /* 0x0000000b0c157223 */ /* 0x002fc80000000015 */
[----:B--2---:R-:W-:Y:S01]  /*0440*/  FFMA R21, R10, R13, R21 ;  /* 0x0000000d0a157223 */ /* 0x004fe20000000015 */
[C---:B------:R-:W-:Y:S01]  /*0450*/  IMAD.WIDE R12, R2.reuse, 0x4, R22 ;  /* 0x00000004020c7825 */ /* 0x040fe200078e0216 */
[----:B------:R-:W5:Y:S04]  /*0460*/  LDS.128 R8, [UR4+-0x10] ;  /* 0xfffff004ff087984 */ /* 0x000f680008000c00 */
[----:B------:R1:W2:Y:S01]  /*0470*/  LDG.E R27, desc[UR6][R12.64] ;  /* 0x000000060c1b7981 */ /* 0x0002a2000c1e1900 */
[----:B0-----:R-:W-:-:S04]  /*0480*/  IMAD.WIDE R22, R2, 0x4, R12 ;  /* 0x0000000402167825 */ /* 0x001fc800078e020c */
[----:B---3--:R-:W-:Y:S01]  /*0490*/  FFMA R14, R20, R14, R21 ;  /* 0x0000000e140e7223 */ /* 0x008fe20000000015 */
[----:B------:R-:W-:-:S04]  /*04a0*/  IMAD.WIDE R20, R2, 0x4, R22 ;  /* 0x0000000402147825 */ /* 0x000fc800078e0216 */
[----:B-1----:R-:W-:-:S04]  /*04b0*/  IMAD.WIDE R12, R2, 0x4, R20 ;  /* 0x00000004020c7825 */ /* 0x002fc800078e0214 */
[----:B----4-:R-:W-:Y:S01]  /*04c0*/  FFMA R15, R18, R15, R14 ;  /* 0x0000000f120f7223 */ /* 0x010fe2000000000e */
[----:B------:R-:W3:Y:S04]  /*04d0*/  LDG.E R21, desc[UR6][R20.64] ;  /* 0x0000000614157981 */ /* 0x000ee8000c1e1900 */
[----:B------:R0:W4:Y:S04]  /*04e0*/  LDG.E R18, desc[UR6][R22.64] ;  /* 0x0000000616127981 */ /* 0x000128000c1e1900 */
[----:B------:R1:W3:Y:S01]  /*04f0*/  LDG.E R20, desc[UR6][R12.64] ;  /* 0x000000060c147981 */ /* 0x0002e2000c1e1900 */
[----:B0-----:R-:W-:-:S04]  /*0500*/  IMAD.WIDE R22, R2, 0x4, R12 ;  /* 0x0000000402167825 */ /* 0x001fc800078e020c */
[----:B-----5:R-:W-:Y:S01]  /*0510*/  FFMA R8, R8, R25, R15 ;  /* 0x0000001908087223 */ /* 0x020fe2000000000f */
[C---:B------:R-:W-:Y:S02]  /*0520*/  IMAD.WIDE R24, R2.reuse, 0x4, R22 ;  /* 0x0000000402187825 */ /* 0x040fe400078e0216 */
[----:B------:R-:W5:Y:S02]  /*0530*/  LDG.E R23, desc[UR6][R22.64] ;  /* 0x0000000616177981 */ /* 0x000f64000c1e1900 */
[C---:B------:R-:W-:Y:S02]  /*0540*/  IMAD.WIDE R14, R2.reuse, 0x4, R24 ;  /* 0x00000004020e7825 */ /* 0x040fe400078e0218 */
[----:B------:R-:W5:Y:S02]  /*0550*/  LDG.E R22, desc[UR6][R24.64] ;  /* 0x0000000618167981 */ /* 0x000f64000c1e1900 */
[----:B-1----:R-:W-:Y:S02]  /*0560*/  IMAD.WIDE R12, R2, 0x4, R14 ;  /* 0x00000004020c7825 */ /* 0x002fe400078e020e */
[----:B------:R-:W5:Y:S04]  /*0570*/  LDG.E R25, desc[UR6][R14.64] ;  /* 0x000000060e197981 */ /* 0x000f68000c1e1900 */
[----:B------:R0:W5:Y:S04]  /*0580*/  LDG.E R24, desc[UR6][R12.64] ;  /* 0x000000060c187981 */ /* 0x000168000c1e1900 */
[----:B0-----:R-:W2:Y:S01]  /*0590*/  LDS.128 R12, [UR4] ;  /* 0x00000004ff0c7984 */ /* 0x001ea20008000c00 */
[----:B------:R-:W-:-:S04]  /*05a0*/  FFMA R8, R28, R9, R8 ;  /* 0x000000091c087223 */ /* 0x000fc80000000008 */
[----:B------:R-:W-:-:S04]  /*05b0*/  FFMA R29, R29, R10, R8 ;  /* 0x0000000a1d1d7223 */ /* 0x000fc80000000008 */
[----:B------:R-:W-:Y:S01]  /*05c0*/  FFMA R11, R26, R11, R29 ;  /* 0x0000000b1a0b7223 */ /* 0x000fe2000000001d */
[----:B------:R-:W-:-:S04]  /*05d0*/  IADD3 R16, PT, PT, R16, 0x10, RZ ;  /* 0x0000001010107810 */ /* 0x000fc80007ffe0ff */
[----:B------:R-:W-:Y:S02]  /*05e0*/  ISETP.NE.AND P1, PT, R16, RZ, PT ;  /* 0x000000ff1000720c */ /* 0x000fe40003f25270 */
[----:B------:R-:W-:Y:S01]  /*05f0*/  LEA R19, R2, R19, 0x4 ;  /* 0x0000001302137211 */ /* 0x000fe200078e20ff */
[----:B--2---:R-:W-:Y:S02]  /*0600*/  FFMA R27, R12, R27, R11 ;  /* 0x0000001b0c1b7223 */ /* 0x004fe4000000000b */
[----:B------:R-:W5:Y:S02]  /*0610*/  LDS.128 R8, [UR4+0x10] ;  /* 0x00001004ff087984 */ /* 0x000f640008000c00 */
[----:B----4-:R-:W-:-:S04]  /*0620*/  FFMA R18, R18, R13, R27 ;  /* 0x0000000d12127223 */ /* 0x010fc8000000001b */
[----:B---3--:R-:W-:-:S04]  /*0630*/  FFMA R21, R21, R14, R18 ;  /* 0x0000000e15157223 */ /* 0x008fc80000000012 */
[----:B------:R-:W-:Y:S01]  /*0640*/  FFMA R15, R20, R15, R21 ;  /* 0x0000000f140f7223 */ /* 0x000fe20000000015 */
[----:B------:R-:W-:-:S03]  /*0650*/  UIADD3 UR4, UPT, UPT, UR4, 0x40, URZ ;  /* 0x0000004004047890 */ /* 0x000fc6000fffe0ff */
[----:B-----5:R-:W-:-:S04]  /*0660*/  FFMA R15, R8, R23, R15 ;  /* 0x00000017080f7223 */ /* 0x020fc8000000000f */
[----:B------:R-:W-:-:S04]  /*0670*/  FFMA R22, R22, R9, R15 ;  /* 0x0000000916167223 */ /* 0x000fc8000000000f */
[----:B------:R-:W-:-:S04]  /*0680*/  FFMA R25, R25, R10, R22 ;  /* 0x0000000a19197223 */ /* 0x000fc80000000016 */
[----:B------:R-:W-:Y:S01]  /*0690*/  FFMA R21, R24, R11, R25 ;  /* 0x0000000b18157223 */ /* 0x000fe20000000019 */
[----:B------:R-:W-:Y:S06]  /*06a0*/  @P1 BRA `(.L_x_29) ;  /* 0xfffffffc00181947 */ /* 0x000fec000383ffff */
.L_x_28:
[----:B------:R-:W-:Y:S05]  /*06b0*/  @!P0 BRA `(.L_x_27) ;  /* 0x00000004004c8947 */ /* 0x000fea0003800000 */
[----:B------:R-:W-:Y:S02]  /*06c0*/  ISETP.GE.U32.AND P0, PT, R6, 0x8, PT ;  /* 0x000000080600780c */ /* 0x000fe40003f06070 */
[----:B------:R-:W-:-:S04]  /*06d0*/  LOP3.LUT R20, R17, 0x7, RZ, 0xc0, !PT ;  /* 0x0000000711147812 */ /* 0x000fc800078ec0ff */
[----:B------:R-:W-:-:S07]  /*06e0*/  ISETP.NE.AND P1, PT, R20, RZ, PT ;  /* 0x000000ff1400720c */ /* 0x000fce0003f25270 */
[----:B------:R-:W-:Y:S06]  /*06f0*/  @!P0 BRA `(.L_x_30) ;  /* 0x0000000000888947 */ /* 0x000fec0003800000 */
[----:B------:R-:W1:Y:S01]  /*0700*/  LDC.64 R14, c[0x0][0x380] ;  /* 0x0000e000ff0e7b82 */ /* 0x000e620000000a00 */
[----:B------:R-:W-:-:S05]  /*0710*/  LEA R6, R3, R0, 0x5 ;  /* 0x0000000003067211 */ /* 0x000fca00078e28ff */
[----:B------:R-:W-:-:S04]  /*0720*/  IMAD R9, R6, R2, R7 ;  /* 0x0000000206097224 */ /* 0x000fc800078e0207 */
[----:B-1----:R-:W-:-:S05]  /*0730*/  IMAD.WIDE R14, R9, 0x4, R14 ;  /* 0x00000004090e7825 */ /* 0x002fca00078e020e */
[----:B------:R-:W2:Y:S01]  /*0740*/  LDG.E R16, desc[UR6][R14.64] ;  /* 0x000000060e107981 */ /* 0x000ea2000c1e1900 */
[----:B------:R-:W-:-:S05]  /*0750*/  IMAD.WIDE R12, R2, 0x4, R14 ;  /* 0x00000004020c7825 */ /* 0x000fca00078e020e */
[----:B------:R1:W3:Y:S01]  /*0760*/  LDG.E R6, desc[UR6][R12.64] ;  /* 0x000000060c067981 */ /* 0x0002e2000c1e1900 */
[----:B0-----:R-:W-:-:S05]  /*0770*/  IMAD.WIDE R10, R2, 0x4, R12 ;  /* 0x00000004020a7825 */ /* 0x001fca00078e020c */
[----:B------:R-:W4:Y:S01]  /*0780*/  LDG.E R23, desc[UR6][R10.64] ;  /* 0x000000060a177981 */ /* 0x000f22000c1e1900 */
[----:B------:R-:W-:-:S05]  /*0790*/  IMAD.WIDE R8, R2, 0x4, R10 ;  /* 0x0000000402087825 */ /* 0x000fca00078e020a */
[----:B------:R0:W5:Y:S01]  /*07a0*/  LDG.E R22, desc[UR6][R8.64] ;  /* 0x0000000608167981 */ /* 0x000162000c1e1900 */
[----:B-1----:R-:W-:-:S05]  /*07b0*/  IMAD.WIDE R12, R2, 0x4, R8 ;  /* 0x00000004020c7825 */ /* 0x002fca00078e0208 */
[----:B------:R1:W5:Y:S01]  /*07c0*/  LDG.E R29, desc[UR6][R12.64] ;  /* 0x000000060c1d7981 */ /* 0x000362000c1e1900 */
[----:B------:R-:W-:-:S04]  /*07d0*/  IMAD.WIDE R18, R2, 0x4, R12 ;  /* 0x0000000402127825 */ /* 0x000fc800078e020c */
[C---:B------:R-:W-:Y:S02]  /*07e0*/  IMAD.WIDE R24, R2.reuse, 0x4, R18 ;  /* 0x0000000402187825 */ /* 0x040fe400078e0212 */
[----:B------:R-:W5:Y:S02]  /*07f0*/  LDG.E R18, desc[UR6][R18.64] ;  /* 0x0000000612127981 */ /* 0x000f64000c1e1900 */
[----:B------:R-:W-:Y:S02]  /*0800*/  IMAD.WIDE R26, R2, 0x4, R24 ;  /* 0x00000004021a7825 */ /* 0x000fe400078e0218 */
[----:B------:R-:W5:Y:S04]  /*0810*/  LDG.E R25, desc[UR6][R24.64] ;  /* 0x0000000618197981 */ /* 0x000f68000c1e1900 */
[----:B------:R-:W5:Y:S01]  /*0820*/  LDG.E R26, desc[UR6][R26.64] ;  /* 0x000000061a1a7981 */ /* 0x000f62000c1e1900 */
[----:B------:R-:W0:Y:S01]  /*0830*/  S2R R15, SR_CgaCtaId ;  /* 0x00000000000f7919 */ /* 0x000e220000008800 */
[----:B------:R-:W-:-:S04]  /*0840*/  MOV R14, 0x400 ;  /* 0x00000400000e7802 */ /* 0x000fc80000000f00 */
[----:B0-----:R-:W-:-:S04]  /*0850*/  LEA R15, R15, R14, 0x18 ;  /* 0x0000000e0f0f7211 */ /* 0x001fc800078ec0ff */
[----:B------:R-:W-:-:S05]  /*0860*/  LEA R28, R0, R15, 0x2 ;  /* 0x0000000f001c7211 */ /* 0x000fca00078e10ff */
[----:B------:R-:W2:Y:S04]  /*0870*/  LDS.128 R8, [R28] ;  /* 0x000000001c087984 */ /* 0x000ea80000000c00 */
[----:B-1----:R-:W0:Y:S01]  /*0880*/  LDS.128 R12, [R28+0x10] ;  /* 0x000010001c0c7984 */ /* 0x002e220000000c00 */
[----:B------:R-:W-:Y:S01]  /*0890*/  IADD3 R0, PT, PT, R0, 0x8, RZ ;  /* 0x0000000800007810 */ /* 0x000fe20007ffe0ff */
[----:B--2---:R-:W-:-:S04]  /*08a0*/  FFMA R21, R8, R16, R21 ;  /* 0x0000001008157223 */ /* 0x004fc80000000015 */
[----:B---3--:R-:W-:-:S04]  /*08b0*/  FFMA R6, R6, R9, R21 ;  /* 0x0000000906067223 */ /* 0x008fc80000000015 */
[----:B----4-:R-:W-:-:S04]  /*08c0*/  FFMA R23, R23, R10, R6 ;  /* 0x0000000a17177223 */ /* 0x010fc80000000006 */
[----:B-----5:R-:W-:-:S04]  /*08d0*/  FFMA R11, R22, R11, R23 ;  /* 0x0000000b160b7223 */ /* 0x020fc80000000017 */
[----:B0-----:R-:W-:-:S04]  /*08e0*/  FFMA R11, R12, R29, R11 ;  /* 0x0000001d0c0b7223 */ /* 0x001fc8000000000b */
[----:B------:R-:W-:-:S04]  /*08f0*/  FFMA R18, R18, R13, R11 ;  /* 0x0000000d12127223 */ /* 0x000fc8000000000b */
[----:B------:R-:W-:-:S04]  /*0900*/  FFMA R25, R25, R14, R18 ;  /* 0x0000000e19197223 */ /* 0x000fc80000000012 */
[----:B------:R-:W-:-:S07]  /*0910*/  FFMA R21, R26, R15, R25 ;  /* 0x0000000f1a157223 */ /* 0x000fce0000000019 */
.L_x_30:
[----:B------:R-:W-:Y:S05]  /*0920*/  @!P1 BRA `(.L_x_27) ;  /* 0x0000000000b09947 */ /* 0x000fea0003800000 */
[----:B------:R-:W-:Y:S02]  /*0930*/  ISETP.GE.U32.AND P0, PT, R20, 0x4, PT ;  /* 0x000000041400780c */ /* 0x000fe40003f06070 */
[----:B------:R-:W-:-:S04]  /*0940*/  LOP3.LUT R17, R17, 0x3, RZ, 0xc0, !PT ;  /* 0x0000000311117812 */ /* 0x000fc800078ec0ff */
[----:B------:R-:W-:-:S07]  /*0950*/  ISETP.NE.AND P1, PT, R17, RZ, PT ;  /* 0x000000ff1100720c */ /* 0x000fce0003f25270 */
[----:B------:R-:W-:Y:S06]  /*0960*/  @!P0 BRA `(.L_x_31) ;  /* 0x0000000000548947 */ /* 0x000fec0003800000 */
[----:B0-----:R-:W0:Y:S01]  /*0970*/  LDC.64 R8, c[0x0][0x380] ;  /* 0x0000e000ff087b82 */ /* 0x001e220000000a00 */
[----:B------:R-:W-:-:S05]  /*0980*/  LEA R6, R3, R0, 0x5 ;  /* 0x0000000003067211 */ /* 0x000fca00078e28ff */
[----:B------:R-:W-:-:S04]  /*0990*/  IMAD R13, R6, R2, R7 ;  /* 0x00000002060d7224 */ /* 0x000fc800078e0207 */
[----:B0-----:R-:W-:-:S04]  /*09a0*/  IMAD.WIDE R12, R13, 0x4, R8 ;  /* 0x000000040d0c7825 */ /* 0x001fc800078e0208 */
[C---:B------:R-:W-:Y:S02]  /*09b0*/  IMAD.WIDE R14, R2.reuse, 0x4, R12 ;  /* 0x00000004020e7825 */ /* 0x040fe400078e020c */
[----:B------:R-:W2:Y:S02]  /*09c0*/  LDG.E R12, desc[UR6][R12.64] ;  /* 0x000000060c0c7981 */ /* 0x000ea4000c1e1900 */
[C---:B------:R-:W-:Y:S02]  /*09d0*/  IMAD.WIDE R18, R2.reuse, 0x4, R14 ;  /* 0x0000000402127825 */ /* 0x040fe400078e020e */
[----:B------:R-:W3:Y:S02]  /*09e0*/  LDG.E R15, desc[UR6][R14.64] ;  /* 0x000000060e0f7981 */ /* 0x000ee4000c1e1900 */
[----:B------:R-:W-:Y:S02]  /*09f0*/  IMAD.WIDE R22, R2, 0x4, R18 ;  /* 0x0000000402167825 */ /* 0x000fe400078e0212 */
[----:B------:R-:W4:Y:S04]  /*0a00*/  LDG.E R18, desc[UR6][R18.64] ;  /* 0x0000000612127981 */ /* 0x000f28000c1e1900 */
[----:B------:R-:W5:Y:S01]  /*0a10*/  LDG.E R23, desc[UR6][R22.64] ;  /* 0x0000000616177981 */ /* 0x000f62000c1e1900 */
[----:B------:R-:W-:Y:S01]  /*0a20*/  MOV R6, 0x400 ;  /* 0x0000040000067802 */ /* 0x000fe20000000f00 */
[----:B------:R-:W0:Y:S03]  /*0a30*/  S2R R9, SR_CgaCtaId ;  /* 0x0000000000097919 */ /* 0x000e260000008800 */
[----:B0-----:R-:W-:-:S04]  /*0a40*/  LEA R9, R9, R6, 0x18 ;  /* 0x0000000609097211 */ /* 0x001fc800078ec0ff */
[C---:B------:R-:W-:Y:S02]  /*0a50*/  LEA R9, R0.reuse, R9, 0x2 ;  /* 0x0000000900097211 */ /* 0x040fe400078e10ff */
[----:B------:R-:W-:-:S04]  /*0a60*/  IADD3 R0, PT, PT, R0, 0x4, RZ ;  /* 0x0000000400007810 */ /* 0x000fc80007ffe0ff */
[----:B------:R-:W2:Y:S02]  /*0a70*/  LDS.128 R8, [R9] ;  /* 0x0000000009087984 */ /* 0x000ea40000000c00 */
[----:B--2---:R-:W-:-:S04]  /*0a80*/  FFMA R8, R8, R12, R21 ;  /* 0x0000000c08087223 */ /* 0x004fc80000000015 */
[----:B---3--:R-:W-:-:S04]  /*0a90*/  FFMA R13, R15, R9, R8 ;  /* 0x000000090f0d7223 */ /* 0x008fc80000000008 */
[----:B----4-:R-:W-:-:S04]  /*0aa0*/  FFMA R10, R18, R10, R13 ;  /* 0x0000000a120a7223 */ /* 0x010fc8000000000d */
[----:B-----5:R-:W-:-:S07]  /*0ab0*/  FFMA R21, R23, R11, R10 ;  /* 0x0000000b17157223 */ /* 0x020fce000000000a */
.L_x_31:
[----:B------:R-:W-:Y:S05]  /*0ac0*/  @!P1 BRA `(.L_x_27) ;  /* 0x0000000000489947 */ /* 0x000fea0003800000 */
[----:B0-----:R-:W0:Y:S01]  /*0ad0*/  S2R R11, SR_CgaCtaId ;  /* 0x00000000000b7919 */ /* 0x001e220000008800 */
[----:B------:R-:W1:Y:S01]  /*0ae0*/  LDC.64 R8, c[0x0][0x380] ;  /* 0x0000e000ff087b82 */ /* 0x000e620000000a00 */
[----:B------:R-:W-:Y:S02]  /*0af0*/  LEA R3, R3, R0, 0x5 ;  /* 0x0000000003037211 */ /* 0x000fe400078e28ff */
[----:B------:R-:W-:Y:S02]  /*0b00*/  MOV R6, 0x400 ;  /* 0x0000040000067802 */ /* 0x000fe40000000f00 */
[----:B------:R-:W-:Y:S01]  /*0b10*/  IADD3 R17, PT, PT, -R17, RZ, RZ ;  /* 0x000000ff11117210 */ /* 0x000fe20007ffe1ff */
[----:B------:R-:W-:-:S05]  /*0b20*/  IMAD R4, R3, R2, R4 ;  /* 0x0000000203047224 */ /* 0x000fca00078e0204 */
[----:B------:R-:W-:Y:S02]  /*0b30*/  LEA R3, R5, R4, 0x5 ;  /* 0x0000000405037211 */ /* 0x000fe400078e28ff */
[----:B0-----:R-:W-:-:S04]  /*0b40*/  LEA R11, R11, R6, 0x18 ;  /* 0x000000060b0b7211 */ /* 0x001fc800078ec0ff */
[----:B------:R-:W-:-:S07]  /*0b50*/  LEA R0, R0, R11, 0x2 ;  /* 0x0000000b00007211 */ /* 0x000fce00078e10ff */
.L_x_32:
[----:B-1----:R-:W-:Y:S01]  /*0b60*/  IMAD.WIDE R4, R3, 0x4, R8 ;  /* 0x0000000403047825 */ /* 0x002fe200078e0208 */
[----:B------:R0:W1:Y:S05]  /*0b70*/  LDS R6, [R0] ;  /* 0x0000000000067984 */ /* 0x00006a0000000800 */
[----:B------:R-:W1:Y:S01]  /*0b80*/  LDG.E R4, desc[UR6][R4.64] ;  /* 0x0000000604047981 */ /* 0x000e62000c1e1900 */
[----:B------:R-:W-:Y:S02]  /*0b90*/  IADD3 R17, PT, PT, R17, 0x1, RZ ;  /* 0x0000000111117810 */ /* 0x000fe40007ffe0ff */
[----:B------:R-:W-:Y:S02]  /*0ba0*/  IADD3 R3, PT, PT, R3, R2, RZ ;  /* 0x0000000203037210 */ /* 0x000fe40007ffe0ff */
[----:B------:R-:W-:-:S02]  /*0bb0*/  ISETP.NE.AND P0, PT, R17, RZ, PT ;  /* 0x000000ff1100720c */ /* 0x000fc40003f05270 */
[----:B0-----:R-:W-:Y:S01]  /*0bc0*/  IADD3 R0, PT, PT, R0, 0x4, RZ ;  /* 0x0000000400007810 */ /* 0x001fe20007ffe0ff */
[----:B-1----:R-:W-:-:S10]  /*0bd0*/  FFMA R21, R6, R4, R21 ;  /* 0x0000000406157223 */ /* 0x002fd40000000015 */
[----:B------:R-:W-:Y:S05]  /*0be0*/  @P0 BRA `(.L_x_32) ;  /* 0xfffffffc00dc0947 */ /* 0x000fea000383ffff */
.L_x_27:
[----:B------:R-:W1:Y:S02]  /*0bf0*/  LDC.64 R2, c[0x0][0x390] ;  /* 0x0000e400ff027b82 */ /* 0x000e640000000a00 */
[----:B-1----:R-:W-:-:S05]  /*0c00*/  IMAD.WIDE.U32 R2, R7, 0x4, R2 ;  /* 0x0000000407027825 */ /* 0x002fca00078e0002 */
[----:B------:R-:W-:Y:S01]  /*0c10*/  REDG.E.ADD.F32.FTZ.RN.STRONG.GPU desc[UR6][R2.64], R21 ;  /* 0x00000015020079a6 */ /* 0x000fe2000c12f306 */
[----:B------:R-:W-:Y:S05]  /*0c20*/  EXIT ;  /* 0x000000000000794d */ /* 0x000fea0003800000 */
.L_x_33:
        /* <DEDUP_REMOVED lines=13> */
.L_x_50:


//--------------------- .text._Z6matVecPfS_S_i    --------------------------
	.section	.text._Z6matVecPfS_S_i,"ax",@progbits
	.align	128
        .global         _Z6matVecPfS_S_i
        .type           _Z6matVecPfS_S_i,@function
        .size           _Z6matVecPfS_S_i,(.L_x_51 - _Z6matVecPfS_S_i)
        .other          _Z6matVecPfS_S_i,@"STO_CUDA_ENTRY STV_DEFAULT"
_Z6matVecPfS_S_i:
.text._Z6matVecPfS_S_i:
        /* <DEDUP_REMOVED lines=8> */
[----:B------:R-:W-:Y:S01]  /*0080*/  UISETP.GE.AND UP0, UPT, UR8, 0x1, UPT ;  /* 0x000000010800788c */ /* 0x000fe2000bf06270 */
[----:B------:R-:W-:Y:S01]  /*0090*/  HFMA2 R3, -RZ, RZ, 0, 0 ;  /* 0x00000000ff037431 */ /* 0x000fe200000001ff */
[----:B------:R-:W0:Y:S07]  /*00a0*/  LDCU.64 UR6, c[0x0][0x358] ;  /* 0x00006b00ff0677ac */ /* 0x000e2e0008000a00 */
[----:B------:R-:W-:Y:S05]  /*00b0*/  BRA.U !UP0, `(.L_x_34) ;  /* 0x0000000d08047547 */ /* 0x000fea000b800000 */
[----:B------:R-:W-:Y:S01]  /*00c0*/  UISETP.GE.U32.AND UP0, UPT, UR8, 0x10, UPT ;  /* 0x000000100800788c */ /* 0x000fe2000bf06070 */
[----:B------:R-:W-:Y:S01]  /*00d0*/  MOV R3, RZ ;  /* 0x000000ff00037202 */ /* 0x000fe20000000f00 */
[----:B------:R-:W-:Y:S01]  /*00e0*/  ULOP3.LUT UR4, UR8, 0xf, URZ, 0xc0, !UPT ;  /* 0x0000000f08047892 */ /* 0x000fe2000f8ec0ff */
[----:B------:R-:W-:-:S03]  /*00f0*/  MOV R17, RZ ;  /* 0x000000ff00117202 */ /* 0x000fc60000000f00 */
[----:B------:R-:W-:-:S03]  /*0100*/  UISETP.NE.AND UP1, UPT, UR4, URZ, UPT ;  /* 0x000000ff0400728c */ /* 0x000fc6000bf25270 */
[----:B------:R-:W-:Y:S08]  /*0110*/  BRA.U !UP0, `(.L_x_35) ;  /* 0x0000000508687547 */ /* 0x000ff0000b800000 */
[----:B------:R-:W-:Y:S01]  /*0120*/  ULOP3.LUT UR5, UR8, 0x7ffffff0, URZ, 0xc0, !UPT ;  /* 0x7ffffff008057892 */ /* 0x000fe2000f8ec0ff */
[----:B------:R-:W-:Y:S01]  /*0130*/  HFMA2 R15, -RZ, RZ, 0, 0 ;  /* 0x00000000ff0f7431 */ /* 0x000fe200000001ff */
[----:B------:R-:W-:-:S04]  /*0140*/  MOV R3, RZ ;  /* 0x000000ff00037202 */ /* 0x000fc80000000f00 */
[----:B------:R-:W-:-:S07]  /*0150*/  MOV R17, UR5 ;  /* 0x0000000500117c02 */ /* 0x000fce0008000f00 */
.L_x_36:
[----:B------:R-:W1:Y:S01]  /*0160*/  LDC.64 R6, c[0x0][0x380] ;  /* 0x0000e000ff067b82 */ /* 0x000e620000000a00 */
[----:B------:R-:W-:-:S05]  /*0170*/  IMAD R19, R14, UR8, R15 ;  /* 0x000000080e137c24 */ /* 0x000fca000f8e020f */
[C---:B------:R-:W-:Y:S02]  /*0180*/  IADD3 R13, PT, PT, R19.reuse, 0x1, RZ ;  /* 0x00000001130d7810 */ /* 0x040fe40007ffe0ff */
[----:B------:R-:W2:Y:S01]  /*0190*/  LDC.64 R4, c[0x0][0x388] ;  /* 0x0000e200ff047b82 */ /* 0x000ea20000000a00 */
[C---:B------:R-:W-:Y:S02]  /*01a0*/  IADD3 R25, PT, PT, R19.reuse, 0x2, RZ ;  /* 0x0000000213197810 */ /* 0x040fe40007ffe0ff */
[C---:B------:R-:W-:Y:S01]  /*01b0*/  IADD3 R9, PT, PT, R19.reuse, 0x3, RZ ;  /* 0x0000000313097810 */ /* 0x040fe20007ffe0ff */
[----:B-1----:R-:W-:-:S04]  /*01c0*/  IMAD.WIDE.U32 R28, R19, 0x4, R6 ;  /* 0x00000004131c7825 */ /* 0x002fc800078e0006 */
[----:B------:R-:W-:Y:S02]  /*01d0*/  IMAD.WIDE.U32 R12, R13, 0x4, R6 ;  /* 0x000000040d0c7825 */ /* 0x000fe400078e0006 */
[----:B0-----:R-:W3:Y:S02]  /*01e0*/  LDG.E R28, desc[UR6][R28.64] ;  /* 0x000000061c1c7981 */ /* 0x001ee4000c1e1900 */
[----:B--2---:R-:W-:Y:S02]  /*01f0*/  IMAD.WIDE.U32 R4, R15, 0x4, R4 ;  /* 0x000000040f047825 */ /* 0x004fe400078e0004 */
[----:B------:R0:W2:Y:S04]  /*0200*/  LDG.E R2, desc[UR6][R12.64] ;  /* 0x000000060c027981 */ /* 0x0000a8000c1e1900 */
[----:B------:R-:W3:Y:S01]  /*0210*/  LDG.E R0, desc[UR6][R4.64] ;  /* 0x0000000604007981 */ /* 0x000ee2000c1e1900 */
[----:B------:R-:W-:Y:S01]  /*0220*/  IMAD.WIDE.U32 R24, R25, 0x4, R6 ;  /* 0x0000000419187825 */ /* 0x000fe200078e0006 */
[----:B------:R-:W-:-:S02]  /*0230*/  IADD3 R11, PT, PT, R19, 0x4, RZ ;  /* 0x00000004130b7810 */ /* 0x000fc40007ffe0ff */
[----:B------:R-:W2:Y:S01]  /*0240*/  LDG.E R26, desc[UR6][R4.64+0x4] ;  /* 0x00000406041a7981 */ /* 0x000ea2000c1e1900 */
[----:B------:R-:W-:-:S03]  /*0250*/  IMAD.WIDE.U32 R8, R9, 0x4, R6 ;  /* 0x0000000409087825 */ /* 0x000fc600078e0006 */
[----:B------:R-:W4:Y:S01]  /*0260*/  LDG.E R21, desc[UR6][R24.64] ;  /* 0x0000000618157981 */ /* 0x000f22000c1e1900 */
[----:B------:R-:W-:-:S03]  /*0270*/  IADD3 R27, PT, PT, R19, 0x5, RZ ;  /* 0x00000005131b7810 */ /* 0x000fc60007ffe0ff */
[----:B------:R-:W4:Y:S01]  /*0280*/  LDG.E R18, desc[UR6][R4.64+0x8] ;  /* 0x0000080604127981 */ /* 0x000f22000c1e1900 */
[----:B------:R-:W-:-:S03]  /*0290*/  IMAD.WIDE.U32 R10, R11, 0x4, R6 ;  /* 0x000000040b0a7825 */ /* 0x000fc600078e0006 */
[----:B------:R1:W5:Y:S04]  /*02a0*/  LDG.E R16, desc[UR6][R8.64] ;  /* 0x0000000608107981 */ /* 0x000368000c1e1900 */
[----:B------:R-:W5:Y:S01]  /*02b0*/  LDG.E R23, desc[UR6][R4.64+0xc] ;  /* 0x00000c0604177981 */ /* 0x000f62000c1e1900 */
[----:B0-----:R-:W-:-:S03]  /*02c0*/  IADD3 R13, PT, PT, R19, 0x6, RZ ;  /* 0x00000006130d7810 */ /* 0x001fc60007ffe0ff */
[----:B------:R-:W5:Y:S01]  /*02d0*/  LDG.E R20, desc[UR6][R10.64] ;  /* 0x000000060a147981 */ /* 0x000f62000c1e1900 */
[----:B-1----:R-:W-:-:S03]  /*02e0*/  IMAD.WIDE.U32 R8, R27, 0x4, R6 ;  /* 0x000000041b087825 */ /* 0x002fc600078e0006 */
[----:B------:R-:W5:Y:S01]  /*02f0*/  LDG.E R25, desc[UR6][R4.64+0x10] ;  /* 0x0000100604197981 */ /* 0x000f62000c1e1900 */
[----:B------:R-:W-:-:S03]  /*0300*/  IMAD.WIDE.U32 R12, R13, 0x4, R6 ;  /* 0x000000040d0c7825 */ /* 0x000fc600078e0006 */
[----:B------:R-:W5:Y:S04]  /*0310*/  LDG.E R27, desc[UR6][R8.64] ;  /* 0x00000006081b7981 */ /* 0x000f68000c1e1900 */
[----:B------:R-:W5:Y:S04]  /*0320*/  LDG.E R22, desc[UR6][R4.64+0x14] ;  /* 0x0000140604167981 */ /* 0x000f68000c1e1900 */
[----:B------:R0:W5:Y:S04]  /*0330*/  LDG.E R24, desc[UR6][R12.64] ;  /* 0x000000060c187981 */ /* 0x000168000c1e1900 */
[----:B------:R-:W5:Y:S01]  /*0340*/  LDG.E R29, desc[UR6][R4.64+0x18] ;  /* 0x00001806041d7981 */ /* 0x000f62000c1e1900 */
[----:B0-----:R-:W-:-:S05]  /*0350*/  IADD3 R13, PT, PT, R19, 0xa, RZ ;  /* 0x0000000a130d7810 */ /* 0x001fca0007ffe0ff */
[----:B------:R-:W-:-:S04]  /*0360*/  IMAD.WIDE.U32 R12, R13, 0x4, R6 ;  /* 0x000000040d0c7825 */ /* 0x000fc800078e0006 */
[----:B---3--:R-:W-:Y:S01]  /*0370*/  FFMA R3, R0, R28, R3 ;  /* 0x0000001c00037223 */ /* 0x008fe20000000003 */
[C---:B------:R-:W-:Y:S02]  /*0380*/  IADD3 R0, PT, PT, R19.reuse, 0x7, RZ ;  /* 0x0000000713007810 */ /* 0x040fe40007ffe0ff */
[----:B------:R-:W-:Y:S01]  /*0390*/  IADD3 R28, PT, PT, R19, 0x8, RZ ;  /* 0x00000008131c7810 */ /* 0x000fe20007ffe0ff */
[----:B--2---:R-:W-:Y:S02]  /*03a0*/  FFMA R26, R26, R2, R3 ;  /* 0x000000021a1a7223 */ /* 0x004fe40000000003 */
[----:B------:R-:W-:-:S04]  /*03b0*/  IMAD.WIDE.U32 R2, R0, 0x4, R6 ;  /* 0x0000000400027825 */ /* 0x000fc800078e0006 */
[----:B------:R-:W-:Y:S01]  /*03c0*/  IMAD.WIDE.U32 R10, R28, 0x4, R6 ;  /* 0x000000041c0a7825 */ /* 0x000fe200078e0006 */
[----:B------:R-:W-:-:S03]  /*03d0*/  IADD3 R28, PT, PT, R19, 0x9, RZ ;  /* 0x00000009131c7810 */ /* 0x000fc60007ffe0ff */
[----:B----4-:R-:W-:Y:S01]  /*03e0*/  FFMA R26, R18, R21, R26 ;  /* 0x00000015121a7223 */ /* 0x010fe2000000001a */
[----:B------:R0:W2:Y:S04]  /*03f0*/  LDG.E R0, desc[UR6][R2.64] ;  /* 0x0000000602007981 */ /* 0x0000a8000c1e1900 */
[----:B------:R-:W2:Y:S01]  /*0400*/  LDG.E R21, desc[UR6][R4.64+0x1c] ;  /* 0x00001c0604157981 */ /* 0x000ea2000c1e1900 */
[----:B------:R-:W-:-:S04]  /*0410*/  IMAD.WIDE.U32 R8, R28, 0x4, R6 ;  /* 0x000000041c087825 */ /* 0x000fc800078e0006 */
[----:B-----5:R-:W-:Y:S01]  /*0420*/  FFMA R16, R23, R16, R26 ;  /* 0x0000001017107223 */ /* 0x020fe2000000001a */
[----:B------:R-:W3:Y:S01]  /*0430*/  LDG.E R10, desc[UR6][R10.64] ;  /* 0x000000060a0a7981 */ /* 0x000ee2000c1e1900 */
[----:B------:R-:W-:-:S03]  /*0440*/  IADD3 R28, PT, PT, R19, 0xb, RZ ;  /* 0x0000000b131c7810 */ /* 0x000fc60007ffe0ff */
[----:B------:R-:W3:Y:S01]  /*0450*/  LDG.E R23, desc[UR6][R4.64+0x20] ;  /* 0x0000200604177981 */ /* 0x000ee2000c1e1900 */
[----:B------:R-:W-:-:S03]  /*0460*/  FFMA R20, R25, R20, R16 ;  /* 0x0000001419147223 */ /* 0x000fc60000000010 */
[----:B------:R1:W4:Y:S01]  /*0470*/  LDG.E R18, desc[UR6][R8.64] ;  /* 0x0000000608127981 */ /* 0x000322000c1e1900 */
[----:B------:R-:W-:-:S03]  /*0480*/  IADD3 R26, PT, PT, R19, 0xc, RZ ;  /* 0x0000000c131a7810 */ /* 0x000fc60007ffe0ff */
[----:B------:R-:W4:Y:S01]  /*0490*/  LDG.E R25, desc[UR6][R4.64+0x24] ;  /* 0x0000240604197981 */ /* 0x000f22000c1e1900 */
[----:B0-----:R-:W-:-:S04]  /*04a0*/  IMAD.WIDE.U32 R2, R28, 0x4, R6 ;  /* 0x000000041c027825 */ /* 0x001fc800078e0006 */
[----:B------:R-:W-:Y:S01]  /*04b0*/  FFMA R22, R22, R27, R20 ;  /* 0x0000001b16167223 */ /* 0x000fe20000000014 */
[----:B------:R0:W5:Y:S01]  /*04c0*/  LDG.E R11, desc[UR6][R12.64] ;  /* 0x000000060c0b7981 */ /* 0x000162000c1e1900 */
[----:B------:R-:W-:Y:S01]  /*04d0*/  IADD3 R28, PT, PT, R19, 0xd, RZ ;  /* 0x0000000d131c7810 */ /* 0x000fe20007ffe0ff */
[----:B-1----:R-:W-:Y:S02]  /*04e0*/  IMAD.WIDE.U32 R8, R26, 0x4, R6 ;  /* 0x000000041a087825 */ /* 0x002fe400078e0006 */
[----:B------:R-:W5:Y:S02]  /*04f0*/  LDG.E R20, desc[UR6][R4.64+0x28] ;  /* 0x0000280604147981 */ /* 0x000f64000c1e1900 */
[----:B------:R-:W-:Y:S02]  /*0500*/  FFMA R24, R29, R24, R22 ;  /* 0x000000181d187223 */ /* 0x000fe40000000016 */
[----:B------:R1:W5:Y:S01]  /*0510*/  LDG.E R16, desc[UR6][R2.64] ;  /* 0x0000000602107981 */ /* 0x000362000c1e1900 */
[----:B------:R-:W-:Y:S01]  /*0520*/  IADD3 R29, PT, PT, R19, 0xe, RZ ;  /* 0x0000000e131d7810 */ /* 0x000fe20007ffe0ff */
[----:B0-----:R-:W-:-:S02]  /*0530*/  IMAD.WIDE.U32 R12, R28, 0x4, R6 ;  /* 0x000000041c0c7825 */ /* 0x001fc400078e0006 */
[----:B------:R-:W5:Y:S01]  /*0540*/  LDG.E R27, desc[UR6][R4.64+0x2c] ;  /* 0x00002c06041b7981 */ /* 0x000f62000c1e1900 */
[----:B------:R-:W-:-:S03]  /*0550*/  IADD3 R26, PT, PT, R19, 0xf, RZ ;  /* 0x0000000f131a7810 */ /* 0x000fc60007ffe0ff */
[----:B------:R-:W5:Y:S01]  /*0560*/  LDG.E R9, desc[UR6][R8.64] ;  /* 0x0000000608097981 */ /* 0x000f62000c1e1900 */
[----:B-1----:R-:W-:-:S03]  /*0570*/  IMAD.WIDE.U32 R2, R29, 0x4, R6 ;  /* 0x000000041d027825 */ /* 0x002fc600078e0006 */
[----:B------:R-:W5:Y:S01]  /*0580*/  LDG.E R22, desc[UR6][R4.64+0x30] ;  /* 0x0000300604167981 */ /* 0x000f62000c1e1900 */
[----:B------:R-:W-:-:S03]  /*0590*/  IMAD.WIDE.U32 R6, R26, 0x4, R6 ;  /* 0x000000041a067825 */ /* 0x000fc600078e0006 */
[----:B------:R-:W5:Y:S04]  /*05a0*/  LDG.E R12, desc[UR6][R12.64] ;  /* 0x000000060c0c7981 */ /* 0x000f68000c1e1900 */
[----:B------:R-:W5:Y:S04]  /*05b0*/  LDG.E R19, desc[UR6][R4.64+0x34] ;  /* 0x0000340604137981 */ /* 0x000f68000c1e1900 */
[----:B------:R-:W5:Y:S04]  /*05c0*/  LDG.E R3, desc[UR6][R2.64] ;  /* 0x0000000602037981 */ /* 0x000f68000c1e1900 */
[----:B------:R-:W5:Y:S04]  /*05d0*/  LDG.E R26, desc[UR6][R4.64+0x38] ;  /* 0x00003806041a7981 */ /* 0x000f68000c1e1900 */
[----:B------:R-:W5:Y:S04]  /*05e0*/  LDG.E R6, desc[UR6][R6.64] ;  /* 0x0000000606067981 */ /* 0x000f68000c1e1900 */
[----:B------:R-:W5:Y:S01]  /*05f0*/  LDG.E R29, desc[UR6][R4.64+0x3c] ;  /* 0x00003c06041d7981 */ /* 0x000f62000c1e1900 */
[----:B------:R-:W-:-:S04]  /*0600*/  IADD3 R15, PT, PT, R15, 0x10, RZ ;  /* 0x000000100f0f7810 */ /* 0x000fc80007ffe0ff */
[----:B------:R-:W-:Y:S01]  /*0610*/  ISETP.NE.AND P0, PT, R15, R17, PT ;  /* 0x000000110f00720c */ /* 0x000fe20003f05270 */
[----:B--2---:R-:W-:-:S04]  /*0620*/  FFMA R0, R21, R0, R24 ;  /* 0x0000000015007223 */ /* 0x004fc80000000018 */
[----:B---3--:R-:W-:-:S04]  /*0630*/  FFMA R0, R23, R10, R0 ;  /* 0x0000000a17007223 */ /* 0x008fc80000000000 */
[----:B----4-:R-:W-:-:S04]  /*0640*/  FFMA R25, R25, R18, R0 ;  /* 0x0000001219197223 */ /* 0x010fc80000000000 */
[----:B-----5:R-:W-:-:S04]  /*0650*/  FFMA R20, R20, R11, R25 ;  /* 0x0000000b14147223 */ /* 0x020fc80000000019 */
[----:B------:R-:W-:-:S04]  /*0660*/  FFMA R27, R27, R16, R20 ;  /* 0x000000101b1b7223 */ /* 0x000fc80000000014 */
[----:B------:R-:W-:-:S04]  /*0670*/  FFMA R22, R22, R9, R27 ;  /* 0x0000000916167223 */ /* 0x000fc8000000001b */
[----:B------:R-:W-:-:S04]  /*0680*/  FFMA R19, R19, R12, R22 ;  /* 0x0000000c13137223 */ /* 0x000fc80000000016 */
[----:B------:R-:W-:-:S04]  /*0690*/  FFMA R26, R26, R3, R19 ;  /* 0x000000031a1a7223 */ /* 0x000fc80000000013 */
[----:B------:R-:W-:Y:S01]  /*06a0*/  FFMA R3, R29, R6, R26 ;  /* 0x000000061d037223 */ /* 0x000fe2000000001a */
[----:B------:R-:W-:Y:S06]  /*06b0*/  @P0 BRA `(.L_x_36) ;  /* 0xfffffff800a80947 */ /* 0x000fec000383ffff */
.L_x_35:
[----:B------:R-:W-:Y:S05]  /*06c0*/  BRA.U !UP1, `(.L_x_34) ;  /* 0x0000000509807547 */ /* 0x000fea000b800000 */
[----:B------:R-:W-:Y:S02]  /*06d0*/  UISETP.GE.U32.AND UP0, UPT, UR4, 0x8, UPT ;  /* 0x000000080400788c */ /* 0x000fe4000bf06070 */
[----:B------:R-:W-:-:S04]  /*06e0*/  ULOP3.LUT UR5, UR8, 0x7, URZ, 0xc0, !UPT ;  /* 0x0000000708057892 */ /* 0x000fc8000f8ec0ff */
[----:B------:R-:W-:-:S03]  /*06f0*/  UISETP.NE.AND UP1, UPT, UR5, URZ, UPT ;  /* 0x000000ff0500728c */ /* 0x000fc6000bf25270 */
[----:B------:R-:W-:Y:S08]  /*0700*/  BRA.U !UP0, `(.L_x_37) ;  /* 0x0000000108b07547 */ /* 0x000ff0000b800000 */
[----:B------:R-:W1:Y:S01]  /*0710*/  LDC.64 R6, c[0x0][0x380] ;  /* 0x0000e000ff067b82 */ /* 0x000e620000000a00 */
[----:B------:R-:W-:-:S05]  /*0720*/  IMAD R13, R14, UR8, R17 ;  /* 0x000000080e0d7c24 */ /* 0x000fca000f8e0211 */
[C---:B------:R-:W-:Y:S02]  /*0730*/  IADD3 R11, PT, PT, R13.reuse, 0x1, RZ ;  /* 0x000000010d0b7810 */ /* 0x040fe40007ffe0ff */
[----:B------:R-:W2:Y:S01]  /*0740*/  LDC.64 R4, c[0x0][0x388] ;  /* 0x0000e200ff047b82 */ /* 0x000ea20000000a00 */
[C---:B------:R-:W-:Y:S02]  /*0750*/  IADD3 R25, PT, PT, R13.reuse, 0x2, RZ ;  /* 0x000000020d197810 */ /* 0x040fe40007ffe0ff */
[C---:B------:R-:W-:Y:S02]  /*0760*/  IADD3 R19, PT, PT, R13.reuse, 0x3, RZ ;  /* 0x000000030d137810 */ /* 0x040fe40007ffe0ff */
[C---:B------:R-:W-:Y:S01]  /*0770*/  IADD3 R23, PT, PT, R13.reuse, 0x4, RZ ;  /* 0x000000040d177810 */ /* 0x040fe20007ffe0ff */
[----:B-1----:R-:W-:-:S04]  /*0780*/  IMAD.WIDE.U32 R8, R13, 0x4, R6 ;  /* 0x000000040d087825 */ /* 0x002fc800078e0006 */
[----:B------:R-:W-:Y:S01]  /*0790*/  IMAD.WIDE.U32 R10, R11, 0x4, R6 ;  /* 0x000000040b0a7825 */ /* 0x000fe200078e0006 */
[----:B0-----:R0:W3:Y:S03]  /*07a0*/  LDG.E R0, desc[UR6][R8.64] ;  /* 0x0000000608007981 */ /* 0x0010e6000c1e1900 */
[----:B--2---:R-:W-:Y:S01]  /*07b0*/  IMAD.WIDE.U32 R4, R17, 0x4, R4 ;  /* 0x0000000411047825 */ /* 0x004fe200078e0004 */
[----:B------:R1:W2:Y:S04]  /*07c0*/  LDG.E R15, desc[UR6][R10.64] ;  /* 0x000000060a0f7981 */ /* 0x0002a8000c1e1900 */
[----:B------:R-:W3:Y:S01]  /*07d0*/  LDG.E R2, desc[UR6][R4.64] ;  /* 0x0000000604027981 */ /* 0x000ee2000c1e1900 */
[----:B------:R-:W-:-:S03]  /*07e0*/  IMAD.WIDE.U32 R24, R25, 0x4, R6 ;  /* 0x0000000419187825 */ /* 0x000fc600078e0006 */
[----:B------:R-:W2:Y:S01]  /*07f0*/  LDG.E R16, desc[UR6][R4.64+0x4] ;  /* 0x0000040604107981 */ /* 0x000ea2000c1e1900 */
[--C-:B------:R-:W-:Y:S01]  /*0800*/  IMAD.WIDE.U32 R18, R19, 0x4, R6.reuse ;  /* 0x0000000413127825 */ /* 0x100fe200078e0006 */
[----:B------:R-:W-:Y:S02]  /*0810*/  IADD3 R27, PT, PT, R13, 0x5, RZ ;  /* 0x000000050d1b7810 */ /* 0x000fe40007ffe0ff */
[----:B------:R-:W4:Y:S01]  /*0820*/  LDG.E R21, desc[UR6][R24.64] ;  /* 0x0000000618157981 */ /* 0x000f22000c1e1900 */
[----:B0-----:R-:W-:-:S03]  /*0830*/  IMAD.WIDE.U32 R8, R23, 0x4, R6 ;  /* 0x0000000417087825 */ /* 0x001fc600078e0006 */
[----:B------:R-:W4:Y:S01]  /*0840*/  LDG.E R20, desc[UR6][R4.64+0x8] ;  /* 0x0000080604147981 */ /* 0x000f22000c1e1900 */
[----:B------:R-:W-:Y:S01]  /*0850*/  IADD3 R29, PT, PT, R13, 0x6, RZ ;  /* 0x000000060d1d7810 */ /* 0x000fe20007ffe0ff */
[--C-:B-1----:R-:W-:Y:S02]  /*0860*/  IMAD.WIDE.U32 R10, R27, 0x4, R6.reuse ;  /* 0x000000041b0a7825 */ /* 0x102fe400078e0006 */
[----:B------:R-:W5:Y:S04]  /*0870*/  LDG.E R19, desc[UR6][R18.64] ;  /* 0x0000000612137981 */ /* 0x000f68000c1e1900 */
[----:B------:R-:W5:Y:S01]  /*0880*/  LDG.E R22, desc[UR6][R4.64+0xc] ;  /* 0x00000c0604167981 */ /* 0x000f62000c1e1900 */
[----:B------:R-:W-:Y:S01]  /*0890*/  IADD3 R27, PT, PT, R13, 0x7, RZ ;  /* 0x000000070d1b7810 */ /* 0x000fe20007ffe0ff */
[----:B------:R-:W-:-:S02]  /*08a0*/  IMAD.WIDE.U32 R12, R29, 0x4, R6 ;  /* 0x000000041d0c7825 */ /* 0x000fc400078e0006 */
[----:B------:R-:W5:Y:S04]  /*08b0*/  LDG.E R8, desc[UR6][R8.64] ;  /* 0x0000000608087981 */ /* 0x000f68000c1e1900 */
        /* <DEDUP_REMOVED lines=8> */
[----:B------:R-:W-:Y:S01]  /*0940*/  IADD3 R17, PT, PT, R17, 0x8, RZ ;  /* 0x0000000811117810 */ /* 0x000fe20007ffe0ff */
[----:B---3--:R-:W-:-:S04]  /*0950*/  FFMA R3, R2, R0, R3 ;  /* 0x0000000002037223 */ /* 0x008fc80000000003 */
[----:B--2---:R-:W-:-:S04]  /*0960*/  FFMA R3, R16, R15, R3 ;  /* 0x0000000f10037223 */ /* 0x004fc80000000003 */
[----:B----4-:R-:W-:-:S04]  /*0970*/  FFMA R3, R20, R21, R3 ;  /* 0x0000001514037223 */ /* 0x010fc80000000003 */
[----:B-----5:R-:W-:-:S04]  /*0980*/  FFMA R22, R22, R19, R3 ;  /* 0x0000001316167223 */ /* 0x020fc80000000003 */
[----:B------:R-:W-:-:S04]  /*0990*/  FFMA R23, R23, R8, R22 ;  /* 0x0000000817177223 */ /* 0x000fc80000000016 */
[----:B------:R-:W-:-:S04]  /*09a0*/  FFMA R11, R24, R11, R23 ;  /* 0x0000000b180b7223 */ /* 0x000fc80000000017 */
[----:B------:R-:W-:-:S04]  /*09b0*/  FFMA R11, R18, R12, R11 ;  /* 0x0000000c120b7223 */ /* 0x000fc8000000000b */
[----:B------:R-:W-:-:S07]  /*09c0*/  FFMA R3, R26, R6, R11 ;  /* 0x000000061a037223 */ /* 0x000fce000000000b */
.L_x_37:
        /* <DEDUP_REMOVED lines=15> */
[----:B------:R-:W2:Y:S02]  /*0ac0*/  LDG.E R10, desc[UR6][R10.64] ;  /* 0x000000060a0a7981 */ /* 0x000ea4000c1e1900 */
[--C-:B------:R-:W-:Y:S02]  /*0ad0*/  IMAD.WIDE.U32 R12, R15, 0x4, R6.reuse ;  /* 0x000000040f0c7825 */ /* 0x100fe400078e0006 */
[----:B------:R-:W3:Y:S02]  /*0ae0*/  LDG.E R0, desc[UR6][R4.64] ;  /* 0x0000000604007981 */ /* 0x000ee4000c1e1900 */
[----:B------:R-:W-:-:S02]  /*0af0*/  IMAD.WIDE.U32 R6, R19, 0x4, R6 ;  /* 0x0000000413067825 */ /* 0x000fc400078e0006 */
[----:B------:R-:W2:Y:S04]  /*0b00*/  LDG.E R15, desc[UR6][R4.64+0x4] ;  /* 0x00000406040f7981 */ /* 0x000ea8000c1e1900 */
[----:B------:R-:W4:Y:S04]  /*0b10*/  LDG.E R12, desc[UR6][R12.64] ;  /* 0x000000060c0c7981 */ /* 0x000f28000c1e1900 */
[----:B------:R-:W4:Y:S04]  /*0b20*/  LDG.E R19, desc[UR6][R4.64+0x8] ;  /* 0x0000080604137981 */ /* 0x000f28000c1e1900 */
[----:B------:R-:W5:Y:S04]  /*0b30*/  LDG.E R6, desc[UR6][R6.64] ;  /* 0x0000000606067981 */ /* 0x000f68000c1e1900 */
[----:B------:R-:W5:Y:S01]  /*0b40*/  LDG.E R21, desc[UR6][R4.64+0xc] ;  /* 0x00000c0604157981 */ /* 0x000f62000c1e1900 */
[----:B------:R-:W-:Y:S01]  /*0b50*/  IADD3 R17, PT, PT, R17, 0x4, RZ ;  /* 0x0000000411117810 */ /* 0x000fe20007ffe0ff */
[----:B---3--:R-:W-:-:S04]  /*0b60*/  FFMA R0, R0, R8, R3 ;  /* 0x0000000800007223 */ /* 0x008fc80000000003 */
[----:B--2---:R-:W-:-:S04]  /*0b70*/  FFMA R0, R15, R10, R0 ;  /* 0x0000000a0f007223 */ /* 0x004fc80000000000 */
[----:B----4-:R-:W-:-:S04]  /*0b80*/  FFMA R0, R19, R12, R0 ;  /* 0x0000000c13007223 */ /* 0x010fc80000000000 */
[----:B-----5:R-:W-:-:S07]  /*0b90*/  FFMA R3, R21, R6, R0 ;  /* 0x0000000615037223 */ /* 0x020fce0000000000 */
.L_x_38:
[----:B------:R-:W-:Y:S05]  /*0ba0*/  BRA.U !UP1, `(.L_x_34) ;  /* 0x0000000109487547 */ /* 0x000fea000b800000 */
[----:B------:R-:W1:Y:S01]  /*0bb0*/  LDC.64 R4, c[0x0][0x388] ;  /* 0x0000e200ff047b82 */ /* 0x000e620000000a00 */
[----:B------:R-:W-:-:S07]  /*0bc0*/  UIADD3 UR4, UPT, UPT, -UR4, URZ, URZ ;  /* 0x000000ff04047290 */ /* 0x000fce000fffe1ff */
[----:B------:R-:W2:Y:S01]  /*0bd0*/  LDC.64 R8, c[0x0][0x380] ;  /* 0x0000e000ff087b82 */ /* 0x000ea20000000a00 */
[----:B-1----:R-:W-:-:S04]  /*0be0*/  IMAD.WIDE.U32 R4, R17, 0x4, R4 ;  /* 0x0000000411047825 */ /* 0x002fc800078e0004 */
[----:B------:R-:W-:Y:S01]  /*0bf0*/  IMAD R17, R14, UR8, R17 ;  /* 0x000000080e117c24 */ /* 0x000fe2000f8e0211 */
[----:B------:R-:W-:Y:S02]  /*0c00*/  MOV R2, R4 ;  /* 0x0000000400027202 */ /* 0x000fe40000000f00 */
[----:B------:R-:W-:-:S07]  /*0c10*/  MOV R7, R5 ;  /* 0x0000000500077202 */ /* 0x000fce0000000f00 */
.L_x_39:
[----:B--2---:R-:W-:Y:S01]  /*0c20*/  IMAD.WIDE.U32 R4, R17, 0x4, R8 ;  /* 0x0000000411047825 */ /* 0x004fe200078e0008 */
[----:B------:R-:W-:-:S05]  /*0c30*/  MOV R6, R2 ;  /* 0x0000000200067202 */ /* 0x000fca0000000f00 */
[----:B0-----:R0:W2:Y:S04]  /*0c40*/  LDG.E R0, desc[UR6][R6.64] ;  /* 0x0000000606007981 */ /* 0x0010a8000c1e1900 */
[----:B------:R-:W2:Y:S01]  /*0c50*/  LDG.E R4, desc[UR6][R4.64] ;  /* 0x0000000604047981 */ /* 0x000ea2000c1e1900 */
[----:B------:R-:W-:Y:S01]  /*0c60*/  UIADD3 UR4, UPT, UPT, UR4, 0x1, URZ ;  /* 0x0000000104047890 */ /* 0x000fe2000fffe0ff */
[----:B------:R-:W-:Y:S02]  /*0c70*/  IADD3 R2, P0, PT, R2, 0x4, RZ ;  /* 0x0000000402027810 */ /* 0x000fe40007f1e0ff */
[----:B------:R-:W-:Y:S01]  /*0c80*/  IADD3 R17, PT, PT, R17, 0x1, RZ ;  /* 0x0000000111117810 */ /* 0x000fe20007ffe0ff */
[----:B------:R-:W-:Y:S01]  /*0c90*/  UISETP.NE.AND UP0, UPT, UR4, URZ, UPT ;  /* 0x000000ff0400728c */ /* 0x000fe2000bf05270 */
[----:B0-----:R-:W-:Y:S01]  /*0ca0*/  IADD3.X R7, PT, PT, RZ, R7, RZ, P0, !PT ;  /* 0x00000007ff077210 */ /* 0x001fe200007fe4ff */
[----:B--2---:R-:W-:-:S07]  /*0cb0*/  FFMA R3, R0, R4, R3 ;  /* 0x0000000400037223 */ /* 0x004fce0000000003 */
[----:B------:R-:W-:Y:S05]  /*0cc0*/  BRA.U UP0, `(.L_x_39) ;  /* 0xfffffffd00d47547 */ /* 0x000fea000b83ffff */
.L_x_34:
[----:B------:R-:W1:Y:S02]  /*0cd0*/  LDC.64 R4, c[0x0][0x390] ;  /* 0x0000e400ff047b82 */ /* 0x000e640000000a00 */
[----:B-1----:R-:W-:-:S05]  /*0ce0*/  IMAD.WIDE.U32 R14, R14, 0x4, R4 ;  /* 0x000000040e0e7825 */ /* 0x002fca00078e0004 */
[----:B0-----:R-:W-:Y:S01]  /*0cf0*/  STG.E desc[UR6][R14.64], R3 ;  /* 0x000000030e007986 */ /* 0x001fe2000c101906 */
[----:B------:R-:W-:Y:S05]  /*0d00*/  EXIT ;  /* 0x000000000000794d */ /* 0x000fea0003800000 */
.L_x_40:
        /* <DEDUP_REMOVED lines=15> */
.L_x_51:


//--------------------- .nv.shared.reserved.0     --------------------------
	.section	.nv.shared.reserved.0,"aw",@nobits
	.weak		__nv_reservedSMEM_offset_0_alias
	.size		__nv_reservedSMEM_offset_0_alias, 0, 64
	.other		__nv_reservedSMEM_offset_0_alias,@"STO_CUDA_RESERVED_SHARED STV_DEFAULT"
__nv_reservedSMEM_offset_0_alias:
	.zero		0
	.zero		64


//--------------------- .nv.shared._Z7vecVec2PfS_S_i --------------------------
	.section	.nv.shared._Z7vecVec2PfS_S_i,"aw",@nobits
	.sectionflags	@""
	.align	4
.nv.shared._Z7vecVec2PfS_S_i:
	.zero		5120


//--------------------- .nv.shared._Z7matVec2PfS_S_i --------------------------
	.section	.nv.shared._Z7matVec2PfS_S_i,"aw",@nobits
	.sectionflags	@""
	.align	4
.nv.shared._Z7matVec2PfS_S_i:
	.zero		1152


//--------------------- .nv.constant0._Z6dividePfS_S_ --------------------------
	.section	.nv.constant0._Z6dividePfS_S_,"a",@progbits
	.sectionflags	@""
	.align	4
.nv.constant0._Z6dividePfS_S_:
	.zero		920


//--------------------- .nv.constant0._Z7memCopyPfS_i --------------------------
	.section	.nv.constant0._Z7memCopyPfS_i,"a",@progbits
	.sectionflags	@""
	.align	4
.nv.constant0._Z7memCopyPfS_i:
	.zero		916


//--------------------- .nv.constant0._Z9scalarVecPfS_S_i --------------------------
	.section	.nv.constant0._Z9scalarVecPfS_S_i,"a",@progbits
	.sectionflags	@""
	.align	4
.nv.constant0._Z9scalarVecPfS_S_i:
	.zero		924


//--------------------- .nv.constant0._Z7vecVec2PfS_S_i --------------------------
	.section	.nv.constant0._Z7vecVec2PfS_S_i,"a",@progbits
	.sectionflags	@""
	.align	4
.nv.constant0._Z7vecVec2PfS_S_i:
	.zero		924


//--------------------- .nv.constant0._Z6vecVecPfS_S_i --------------------------
	.section	.nv.constant0._Z6vecVecPfS_S_i,"a",@progbits
	.sectionflags	@""
	.align	4
.nv.constant0._Z6vecVecPfS_S_i:
	.zero		924


//--------------------- .nv.constant0._Z9vecMinVecPfS_S_i --------------------------
	.section	.nv.constant0._Z9vecMinVecPfS_S_i,"a",@progbits
	.sectionflags	@""
	.align	4
.nv.constant0._Z9vecMinVecPfS_S_i:
	.zero		924


//--------------------- .nv.constant0._Z11vecPlusVec2PfS_S_i --------------------------
	.section	.nv.constant0._Z11vecPlusVec2PfS_S_i,"a",@progbits
	.sectionflags	@""
	.align	4
.nv.constant0._Z11vecPlusVec2PfS_S_i:
	.zero		924


//--------------------- .nv.constant0._Z10vecPlusVecPfS_S_i --------------------------
	.section	.nv.constant0._Z10vecPlusVecPfS_S_i,"a",@progbits
	.sectionflags	@""
	.align	4
.nv.constant0._Z10vecPlusVecPfS_S_i:
	.zero		924


//--------------------- .nv.constant0._Z7matVec2PfS_S_i --------------------------
	.section	.nv.constant0._Z7matVec2PfS_S_i,"a",@progbits
	.sectionflags	@""
	.align	4
.nv.constant0._Z7matVec2PfS_S_i:
	.zero		924


//--------------------- .nv.constant0._Z6matVecPfS_S_i --------------------------
	.section	.nv.constant0._Z6matVecPfS_S_i,"a",@progbits
	.sectionflags	@""
	.align	4
.nv.constant0._Z6matVecPfS_S_i:
	.zero		924


//--------------------- SYMBOLS --------------------------

	.type		.nv.reservedSmem.offset0,@object
	.size		.nv.reservedSmem.offset0,0x4
	.type		.nv.reservedSmem.cap,@object
	.size		.nv.reservedSmem.cap,0x4
